def matmul_kernel(
    a_ptr,
    b_ptr,
    c_ptr,
    M,
    N,
    K,
    stride_am,
    stride_ak,
    stride_bk,
    stride_bn,
    stride_cm,
    stride_cn,
    BLOCK_M: tl.constexpr,
    BLOCK_N: tl.constexpr,
    BLOCK_K: tl.constexpr,
    GROUP_M: tl.constexpr,
):
    pid = tl.program_id(axis=0)
    num_pid_m = tl.cdiv(M, BLOCK_M)
    num_pid_n = tl.cdiv(N, BLOCK_N)
    num_pid_in_group = GROUP_M * num_pid_n
    group_id = pid // num_pid_in_group
    first_pid_m = group_id * GROUP_M
    group_size_m = min(num_pid_m - first_pid_m, GROUP_M)
    pid_m = first_pid_m + ((pid % num_pid_in_group) % group_size_m)
    pid_n = (pid % num_pid_in_group) // group_size_m

    offs_am = (pid_m * BLOCK_M + tl.arange(0, BLOCK_M)) % M
    offs_bn = (pid_n * BLOCK_N + tl.arange(0, BLOCK_N)) % N
    offs_k = tl.arange(0, BLOCK_K)
    a_ptrs = a_ptr + offs_am[:, None] * stride_am + offs_k[None, :] * stride_ak
    b_ptrs = b_ptr + offs_k[:, None] * stride_bk + offs_bn[None, :] * stride_bn

    acc = tl.zeros((BLOCK_M, BLOCK_N), dtype=tl.float32)
    for kk in range(0, tl.cdiv(K, BLOCK_K)):
        a = tl.load(a_ptrs, mask=offs_k[None, :] < K - kk * BLOCK_K, other=0.0)
        b = tl.load(b_ptrs, mask=offs_k[:, None] < K - kk * BLOCK_K, other=0.0)
        acc = tl.dot(a, b, acc)
        a_ptrs += BLOCK_K * stride_ak
        b_ptrs += BLOCK_K * stride_bk

    c = acc.to(c_ptr.dtype.element_ty)
    offs_cm = pid_m * BLOCK_M + tl.arange(0, BLOCK_M)
    offs_cn = pid_n * BLOCK_N + tl.arange(0, BLOCK_N)
    c_ptrs = c_ptr + offs_cm[:, None] * stride_cm + offs_cn[None, :] * stride_cn
    mask = (offs_cm[:, None] < M) & (offs_cn[None, :] < N)
    tl.store(c_ptrs, c, mask=mask)

# config = {"BLOCK_K": 32, "BLOCK_M": 128, "BLOCK_N": 256, "GROUP_M": 8, "arch": "sm_100", "dtype": "bf16", "num_ctas": 1, "num_stages": 2, "num_warps": 8}
# arch = sm_100


// ===== COMPILED SASS (sm_100a) =====

	.target	sm_100a

	.elftype	@"ET_EXEC"


//--------------------- .note.nv.tkinfo           --------------------------
	.section	.note.nv.tkinfo,"",@"SHT_NOTE"
	.sectionflags	@"SHF_NOTE_NV_TKINFO"
	.tkinfo
        /*0018*/ 	.word	0x00000081
        /*0030*/ 	.string	""
        /*0030*/ 	.string	"ptxas-blackwell"
        /*0030*/ 	.string	"Cuda compilation tools, release 12.9, V12.9.86"
        /*0030*/ 	.string	"Build cuda_12.9.r12.9/compiler.36037853_0"
        /*0030*/ 	.string	"-v  -suppress-debug-info  -lineinfo  -arch sm_100a "



//--------------------- .note.nv.cuver            --------------------------
	.section	.note.nv.cuver,"",@"SHT_NOTE"
	.sectionflags	@"SHF_NOTE_NV_CUVER"
        /*0018*/ 	.short	0x0001
        /*001a*/ 	.short	0x0064
        /*001c*/ 	.short	0x0001
        /*001e*/ 	.short	0x0000
        /*0020*/ 	.short	0x0001
        /*0022*/ 	.short	0x0000


//--------------------- .nv.info                  --------------------------
	.section	.nv.info,"",@"SHT_CUDA_INFO"
	.align	4


	//----- nvinfo : EIATTR_REGCOUNT
	.align		4
        /*0000*/ 	.byte	0x04, 0x2f
        /*0002*/ 	.short	(.L_4 - .L_3)
	.align		4
.L_3:
        /*0004*/ 	.word	index@(matmul_kernel)
        /*0008*/ 	.word	0x000000d6


	//----- nvinfo : EIATTR_FRAME_SIZE
	.align		4
.L_4:
        /*000c*/ 	.byte	0x04, 0x11
        /*000e*/ 	.short	(.L_6 - .L_5)
	.align		4
.L_5:
        /*0010*/ 	.word	index@($__internal_2_$__cuda_sm10x_tcgen05_guardrail_trap_unallocated_columns_being_dealloced)
        /*0014*/ 	.word	0x00000000


	//----- nvinfo : EIATTR_FRAME_SIZE
	.align		4
.L_6:
        /*0018*/ 	.byte	0x04, 0x11
        /*001a*/ 	.short	(.L_8 - .L_7)
	.align		4
.L_7:
        /*001c*/ 	.word	index@($__internal_1_$__cuda_sm10x_tcgen05_guardrail_trap_phase_invalid_during_alloc)
        /*0020*/ 	.word	0x00000000


	//----- nvinfo : EIATTR_FRAME_SIZE
	.align		4
.L_8:
        /*0024*/ 	.byte	0x04, 0x11
        /*0026*/ 	.short	(.L_10 - .L_9)
	.align		4
.L_9:
        /*0028*/ 	.word	index@($__internal_0_$__cuda_sm10x_tcgen05_guardrail_trap_col_being_dealloced_not_returned_by_alloc)
        /*002c*/ 	.word	0x00000000


	//----- nvinfo : EIATTR_FRAME_SIZE
	.align		4
.L_10:
        /*0030*/ 	.byte	0x04, 0x11
        /*0032*/ 	.short	(.L_12 - .L_11)
	.align		4
.L_11:
        /*0034*/ 	.word	index@(matmul_kernel)
        /*0038*/ 	.word	0x00000000


	//----- nvinfo : EIATTR_MIN_STACK_SIZE
	.align		4
.L_12:
        /*003c*/ 	.byte	0x04, 0x12
        /*003e*/ 	.short	(.L_14 - .L_13)
	.align		4
.L_13:
        /*0040*/ 	.word	index@(matmul_kernel)
        /*0044*/ 	.word	0x00000000
.L_14:


//--------------------- .nv.info.matmul_kernel    --------------------------
	.section	.nv.info.matmul_kernel,"",@"SHT_CUDA_INFO"
	.sectionflags	@""
	.align	4


	//----- nvinfo : EIATTR_CUDA_API_VERSION
	.align		4
        /*0000*/ 	.byte	0x04, 0x37
        /*0002*/ 	.short	(.L_16 - .L_15)
.L_15:
        /*0004*/ 	.word	0x00000081


	//----- nvinfo : EIATTR_KPARAM_INFO
	.align		4
.L_16:
        /*0008*/ 	.byte	0x04, 0x17
        /*000a*/ 	.short	(.L_18 - .L_17)
.L_17:
        /*000c*/ 	.word	0x00000000
        /*0010*/ 	.short	0x000d
        /*0012*/ 	.short	0x0048
        /*0014*/ 	.byte	0x00, 0xf4, 0x21, 0x00


	//----- nvinfo : EIATTR_KPARAM_INFO
	.align		4
.L_18:
        /*0018*/ 	.byte	0x04, 0x17
        /*001a*/ 	.short	(.L_20 - .L_19)
.L_19:
        /*001c*/ 	.word	0x00000000
        /*0020*/ 	.short	0x000c
        /*0022*/ 	.short	0x0040
        /*0024*/ 	.byte	0x00, 0xf4, 0x21, 0x00


	//----- nvinfo : EIATTR_KPARAM_INFO
	.align		4
.L_20:
        /*0028*/ 	.byte	0x04, 0x17
        /*002a*/ 	.short	(.L_22 - .L_21)
.L_21:
        /*002c*/ 	.word	0x00000000
        /*0030*/ 	.short	0x000b
        /*0032*/ 	.short	0x0038
        /*0034*/ 	.byte	0x00, 0xf0, 0x11, 0x00


	//----- nvinfo : EIATTR_KPARAM_INFO
	.align		4
.L_22:
        /*0038*/ 	.byte	0x04, 0x17
        /*003a*/ 	.short	(.L_24 - .L_23)
.L_23:
        /*003c*/ 	.word	0x00000000
        /*0040*/ 	.short	0x000a
        /*0042*/ 	.short	0x0034
        /*0044*/ 	.byte	0x00, 0xf0, 0x11, 0x00


	//----- nvinfo : EIATTR_KPARAM_INFO
	.align		4
.L_24:
        /*0048*/ 	.byte	0x04, 0x17
        /*004a*/ 	.short	(.L_26 - .L_25)
.L_25:
        /*004c*/ 	.word	0x00000000
        /*0050*/ 	.short	0x0009
        /*0052*/ 	.short	0x0030
        /*0054*/ 	.byte	0x00, 0xf0, 0x11, 0x00


	//----- nvinfo : EIATTR_KPARAM_INFO
	.align		4
.L_26:
        /*0058*/ 	.byte	0x04, 0x17
        /*005a*/ 	.short	(.L_28 - .L_27)
.L_27:
        /*005c*/ 	.word	0x00000000
        /*0060*/ 	.short	0x0008
        /*0062*/ 	.short	0x002c
        /*0064*/ 	.byte	0x00, 0xf0, 0x11, 0x00


	//----- nvinfo : EIATTR_KPARAM_INFO
	.align		4
.L_28:
        /*0068*/ 	.byte	0x04, 0x17
        /*006a*/ 	.short	(.L_30 - .L_29)
.L_29:
        /*006c*/ 	.word	0x00000000
        /*0070*/ 	.short	0x0007
        /*0072*/ 	.short	0x0028
        /*0074*/ 	.byte	0x00, 0xf0, 0x11, 0x00


	//----- nvinfo : EIATTR_KPARAM_INFO
	.align		4
.L_30:
        /*0078*/ 	.byte	0x04, 0x17
        /*007a*/ 	.short	(.L_32 - .L_31)
.L_31:
        /*007c*/ 	.word	0x00000000
        /*0080*/ 	.short	0x0006
        /*0082*/ 	.short	0x0024
        /*0084*/ 	.byte	0x00, 0xf0, 0x11, 0x00


	//----- nvinfo : EIATTR_KPARAM_INFO
	.align		4
.L_32:
        /*0088*/ 	.byte	0x04, 0x17
        /*008a*/ 	.short	(.L_34 - .L_33)
.L_33:
        /*008c*/ 	.word	0x00000000
        /*0090*/ 	.short	0x0005
        /*0092*/ 	.short	0x0020
        /*0094*/ 	.byte	0x00, 0xf0, 0x11, 0x00


	//----- nvinfo : EIATTR_KPARAM_INFO
	.align		4
.L_34:
        /*0098*/ 	.byte	0x04, 0x17
        /*009a*/ 	.short	(.L_36 - .L_35)
.L_35:
        /*009c*/ 	.word	0x00000000
        /*00a0*/ 	.short	0x0004
        /*00a2*/ 	.short	0x001c
        /*00a4*/ 	.byte	0x00, 0xf0, 0x11, 0x00


	//----- nvinfo : EIATTR_KPARAM_INFO
	.align		4
.L_36:
        /*00a8*/ 	.byte	0x04, 0x17
        /*00aa*/ 	.short	(.L_38 - .L_37)
.L_37:
        /*00ac*/ 	.word	0x00000000
        /*00b0*/ 	.short	0x0003
        /*00b2*/ 	.short	0x0018
        /*00b4*/ 	.byte	0x00, 0xf0, 0x11, 0x00


	//----- nvinfo : EIATTR_KPARAM_INFO
	.align		4
.L_38:
        /*00b8*/ 	.byte	0x04, 0x17
        /*00ba*/ 	.short	(.L_40 - .L_39)
.L_39:
        /*00bc*/ 	.word	0x00000000
        /*00c0*/ 	.short	0x0002
        /*00c2*/ 	.short	0x0010
        /*00c4*/ 	.byte	0x00, 0xf4, 0x21, 0x00


	//----- nvinfo : EIATTR_KPARAM_INFO
	.align		4
.L_40:
        /*00c8*/ 	.byte	0x04, 0x17
        /*00ca*/ 	.short	(.L_42 - .L_41)
.L_41:
        /*00cc*/ 	.word	0x00000000
        /*00d0*/ 	.short	0x0001
        /*00d2*/ 	.short	0x0008
        /*00d4*/ 	.byte	0x00, 0xf4, 0x21, 0x00


	//----- nvinfo : EIATTR_KPARAM_INFO
	.align		4
.L_42:
        /*00d8*/ 	.byte	0x04, 0x17
        /*00da*/ 	.short	(.L_44 - .L_43)
.L_43:
        /*00dc*/ 	.word	0x00000000
        /*00e0*/ 	.short	0x0000
        /*00e2*/ 	.short	0x0000
        /*00e4*/ 	.byte	0x00, 0xf4, 0x21, 0x00


	//----- nvinfo : EIATTR_AT_ENTRY_FRAGMENTS
	.align		4
.L_44:
        /*00e8*/ 	.byte	0x04, 0x4f
        /*00ea*/ 	.short	(.L_46 - .L_45)


	//   ....[0]....
.L_45:
        /*00ec*/ 	.word	0x00000004


	//----- nvinfo : EIATTR_RESERVED_SMEM_USED
	.align		4
.L_46:
        /*00f0*/ 	.byte	0x01, 0x41
	.zero		2


	//----- nvinfo : EIATTR_SPARSE_MMA_MASK
	.align		4
        /*00f4*/ 	.byte	0x03, 0x50
        /*00f6*/ 	.short	0x0000


	//----- nvinfo : EIATTR_TCGEN05_1CTA_USED
	.align		4
        /*00f8*/ 	.byte	0x01, 0x51
	.zero		2


	//----- nvinfo : EIATTR_MAXREG_COUNT
	.align		4
        /*00fc*/ 	.byte	0x03, 0x1b
        /*00fe*/ 	.short	0x00ff


	//----- nvinfo : EIATTR_NUM_BARRIERS
	.align		4
        /*0100*/ 	.byte	0x02, 0x4c
        /*0102*/ 	.byte	0x01
	.zero		1


	//----- nvinfo : EIATTR_INT_WARP_WIDE_INSTR_OFFSETS
	.align		4
        /*0104*/ 	.byte	0x04, 0x31
        /*0106*/ 	.short	(.L_48 - .L_47)


	//   ....[0]....
.L_47:
        /*0108*/ 	.word	0x000025c0


	//   ....[1]....
        /*010c*/ 	.word	0x000025d0


	//   ....[2]....
        /*0110*/ 	.word	0x00003b40


	//   ....[3]....
        /*0114*/ 	.word	0x00009730


	//   ....[4]....
        /*0118*/ 	.word	0x00009780


	//----- nvinfo : EIATTR_COOP_GROUP_MASK_REGIDS
	.align		4
.L_48:
        /*011c*/ 	.byte	0x04, 0x29
        /*011e*/ 	.short	(.L_50 - .L_49)


	//   ....[0]....
.L_49:
        /*0120*/ 	.word	0xffffffff


	//   ....[1]....
        /*0124*/ 	.word	0xffffffff


	//   ....[2]....
        /*0128*/ 	.word	0xffffffff


	//   ....[3]....
        /*012c*/ 	.word	0xffffffff


	//----- nvinfo : EIATTR_COOP_GROUP_INSTR_OFFSETS
	.align		4
.L_50:
        /*0130*/ 	.byte	0x04, 0x28
        /*0132*/ 	.short	(.L_52 - .L_51)


	//   ....[0]....
.L_51:
        /*0134*/ 	.word	0x00000070


	//   ....[1]....
        /*0138*/ 	.word	0x00000330


	//   ....[2]....
        /*013c*/ 	.word	0x000095c0


	//   ....[3]....
        /*0140*/ 	.word	0x00009830


	//----- nvinfo : EIATTR_VRC_CTA_INIT_COUNT
	.align		4
.L_52:
        /*0144*/ 	.byte	0x02, 0x4a
        /*0146*/ 	.byte	0x80
	.zero		1


	//----- nvinfo : EIATTR_MBARRIER_INSTR_OFFSETS
	.align		4
        /*0148*/ 	.byte	0x04, 0x39
        /*014a*/ 	.short	(.L_54 - .L_53)


	//   ....[0]....
.L_53:
        /*014c*/ 	.word	0x00002700
        /*0150*/ 	.word	0x000000ff
        /*0154*/ 	.word	0x00000000
        /*0158*/ 	.short	0x0100
        /*015a*/ 	.byte	0x0d
	.zero		1


	//   ....[1]....
        /*015c*/ 	.word	0x00003b80
        /*0160*/ 	.word	0x000000ff
        /*0164*/ 	.word	0x0000c008
        /*0168*/ 	.short	0x0100
        /*016a*/ 	.byte	0x0b
	.zero		1


	//   ....[2]....
        /*016c*/ 	.word	0x00004330
        /*0170*/ 	.word	0x000000ff
        /*0174*/ 	.word	0x00000000
        /*0178*/ 	.short	0x010a
        /*017a*/ 	.byte	0x0d
	.zero		1


	//   ....[3]....
        /*017c*/ 	.word	0x00005280
        /*0180*/ 	.word	0x000000ff
        /*0184*/ 	.word	0x00000000
        /*0188*/ 	.short	0x010a
        /*018a*/ 	.byte	0x0d
	.zero		1


	//   ....[4]....
        /*018c*/ 	.word	0x000053a0
        /*0190*/ 	.word	0x000000ff
        /*0194*/ 	.word	0x0000c000
        /*0198*/ 	.short	0x0108
        /*019a*/ 	.byte	0x0b
	.zero		1


	//   ....[5]....
        /*019c*/ 	.word	0x00005470
        /*01a0*/ 	.word	0x000000ff
        /*01a4*/ 	.word	0x0000c008
        /*01a8*/ 	.short	0x0108
        /*01aa*/ 	.byte	0x0b
	.zero		1


	//   ....[6]....
        /*01ac*/ 	.word	0x00009850
        /*01b0*/ 	.word	0x000000ff
        /*01b4*/ 	.word	0x00000000
        /*01b8*/ 	.short	0x010a
        /*01ba*/ 	.byte	0x0d
	.zero		1


	//   ....[7]....
        /*01bc*/ 	.word	0x00009880
        /*01c0*/ 	.word	0x000000ff
        /*01c4*/ 	.word	0x00000000
        /*01c8*/ 	.short	0x010a
        /*01ca*/ 	.byte	0x0d
	.zero		1


	//----- nvinfo : EIATTR_NUM_MBARRIERS
	.align		4
.L_54:
        /*01cc*/ 	.byte	0x03, 0x38
        /*01ce*/ 	.short	0x0002


	//----- nvinfo : EIATTR_EXIT_INSTR_OFFSETS
	.align		4
        /*01d0*/ 	.byte	0x04, 0x1c
        /*01d2*/ 	.short	(.L_56 - .L_55)


	//   ....[0]....
.L_55:
        /*01d4*/ 	.word	0x00009840


	//----- nvinfo : EIATTR_REQNTID
	.align		4
.L_56:
        /*01d8*/ 	.byte	0x04, 0x10
        /*01da*/ 	.short	(.L_58 - .L_57)
.L_57:
        /*01dc*/ 	.word	0x00000100
        /*01e0*/ 	.word	0x00000001
        /*01e4*/ 	.word	0x00000001


	//----- nvinfo : EIATTR_CRS_STACK_SIZE
	.align		4
.L_58:
        /*01e8*/ 	.byte	0x04, 0x1e
        /*01ea*/ 	.short	(.L_60 - .L_59)
.L_59:
        /*01ec*/ 	.word	0x00000000


	//----- nvinfo : EIATTR_CBANK_PARAM_SIZE
	.align		4
.L_60:
        /*01f0*/ 	.byte	0x03, 0x19
        /*01f2*/ 	.short	0x0050


	//----- nvinfo : EIATTR_PARAM_CBANK
	.align		4
        /*01f4*/ 	.byte	0x04, 0x0a
        /*01f6*/ 	.short	(.L_62 - .L_61)
	.align		4
.L_61:
        /*01f8*/ 	.word	index@(.nv.constant0.matmul_kernel)
        /*01fc*/ 	.short	0x0380
        /*01fe*/ 	.short	0x0050


	//----- nvinfo : EIATTR_SW_WAR
	.align		4
.L_62:
        /*0200*/ 	.byte	0x04, 0x36
        /*0202*/ 	.short	(.L_64 - .L_63)
.L_63:
        /*0204*/ 	.word	0x00000008
.L_64:


//--------------------- .nv.compat                --------------------------
	.section	.nv.compat,"",@"SHT_CUDA_COMPAT_INFO"
	.align	4
        /*0000*/ 	.byte	0x02, 0x02, 0x02, 0x00, 0x02, 0x05, 0x05, 0x00, 0x02, 0x03, 0x00, 0x00, 0x02, 0x06, 0x01, 0x00


//--------------------- .nv.callgraph             --------------------------
	.section	.nv.callgraph,"",@"SHT_CUDA_CALLGRAPH"
	.align	4
	.sectionentsize	8
	.align		4
        /*0000*/ 	.word	0x00000000
	.align		4
        /*0004*/ 	.word	0xffffffff
	.align		4
        /*0008*/ 	.word	0x00000000
	.align		4
        /*000c*/ 	.word	0xfffffffe
	.align		4
        /*0010*/ 	.word	0x00000000
	.align		4
        /*0014*/ 	.word	0xfffffffd
	.align		4
        /*0018*/ 	.word	0x00000000
	.align		4
        /*001c*/ 	.word	0xfffffffc


//--------------------- .text.matmul_kernel       --------------------------
	.section	.text.matmul_kernel,"ax",@progbits
	.align	128
        .global         matmul_kernel
        .type           matmul_kernel,@function
        .size           matmul_kernel,(.L_x_20 - matmul_kernel)
        .other          matmul_kernel,@"STO_CUDA_ENTRY STV_DEFAULT"
matmul_kernel:
.text.matmul_kernel:
[----:B------:R-:W0:Y:S01]  /*0000*/  LDC R1, c[0x0][0x37c] ;  /* 0x0000df00ff017b82 */ /* 0x000e220000000800 */
[----:B------:R-:W1:Y:S01]  /*0010*/  S2R R0, SR_TID.X ;  /* 0x0000000000007919 */ /* 0x000e620000002100 */
[----:B------:R-:W2:Y:S01]  /*0020*/  LDCU.64 UR24, c[0x0][0x358] ;  /* 0x00006b00ff1877ac */ /* 0x000ea20008000a00 */
[----:B-1----:R-:W-:-:S13]  /*0030*/  ISETP.GE.U32.AND P0, PT, R0, 0x20, PT ;  /* 0x000000200000780c */ /* 0x002fda0003f06070 */
[----:B------:R-:W-:Y:S02]  /*0040*/  VOTEU.ANY UP0, P0 ;  /* 0x0000000000ff7886 */ /* 0x000fe40000000100 */
[----:B0-2---:R-:W-:Y:S05]  /*0050*/  BRA.U UP0, `(.L_x_0) ;  /* 0x0000000100b87547 */ /* 0x005fea000b800000 */
[----:B------:R-:W0:Y:S01]  /*0060*/  S2UR UR6, SR_CgaCtaId ;  /* 0x00000000000679c3 */ /* 0x000e220000008800 */
[----:B------:R-:W-:Y:S01]  /*0070*/  NOP ;  /* 0x0000000000007918 */ /* 0x000fe20000000000 */
[----:B------:R-:W-:Y:S02]  /*0080*/  UMOV UR4, 0x40 ;  /* 0x0000004000047882 */ /* 0x000fe40000000000 */
[----:B0-----:R-:W-:-:S09]  /*0090*/  ULEA UR4, UR6, UR4, 0x18 ;  /* 0x0000000406047291 */ /* 0x001fd2000f8ec0ff */
[----:B------:R-:W0:Y:S01]  /*00a0*/  LDS.U8 R2, [UR4] ;  /* 0x00000004ff027984 */ /* 0x000e220008000000 */
[----:B------:R-:W-:Y:S02]  /*00b0*/  UMOV UR4, 0x400 ;  /* 0x0000040000047882 */ /* 0x000fe40000000000 */
[----:B------:R-:W-:Y:S01]  /*00c0*/  ULEA UR4, UR6, UR4, 0x18 ;  /* 0x0000000406047291 */ /* 0x000fe2000f8ec0ff */
[----:B0-----:R-:W-:-:S13]  /*00d0*/  ISETP.NE.AND P0, PT, R2, RZ, PT ;  /* 0x000000ff0200720c */ /* 0x001fda0003f05270 */
[----:B------:R-:W-:Y:S05]  /*00e0*/  @P0 BRA `(.L_x_1) ;  /* 0x00000000007c0947 */ /* 0x000fea0003800000 */
[----:B------:R-:W-:-:S13]  /*00f0*/  ELECT P0, URZ, PT ;  /* 0x0000000000ff782f */ /* 0x000fda0003800000 */
[----:B------:R-:W-:Y:S05]  /*0100*/  @!P0 BRA `(.L_x_2) ;  /* 0x0000000000848947 */ /* 0x000fea0003800000 */
[----:B------:R-:W-:Y:S01]  /*0110*/  UMOV UR5, 0x8 ;  /* 0x0000000800057882 */ /* 0x000fe20000000000 */
[----:B------:R-:W-:Y:S02]  /*0120*/  IMAD.MOV.U32 R5, RZ, RZ, 0x1 ;  /* 0x00000001ff057424 */ /* 0x000fe400078e00ff */
[----:B------:R-:W-:Y:S02]  /*0130*/  IMAD.MOV.U32 R3, RZ, RZ, 0xff ;  /* 0x000000ffff037424 */ /* 0x000fe400078e00ff */
[----:B------:R-:W-:Y:S04]  /*0140*/  DEPBAR.LE SB0, 0x36 ;  /* 0x00008d800000791a */ /* 0x000fe80000000000 */
[----:B------:R-:W0:Y:S02]  /*0150*/  UTCATOMSWS.FIND_AND_SET.ALIGN UP1, UR5, UR5 ;  /* 0x00000005000575e3 */ /* 0x000e240008020800 */
[----:B0-----:R-:W-:-:S04]  /*0160*/  PLOP3.LUT P0, PT, PT, PT, UP1, 0x80, 0x8 ;  /* 0x000000000008781c */ /* 0x001fc80003f0f018 */
[----:B------:R-:W-:-:S04]  /*0170*/  SEL R2, RZ, 0xffffffff, !P0 ;  /* 0xffffffffff027807 */ /* 0x000fc80004000000 */
[----:B------:R-:W-:Y:S01]  /*0180*/  ISETP.NE.AND P0, PT, R2, RZ, PT ;  /* 0x000000ff0200720c */ /* 0x000fe20003f05270 */
[----:B------:R-:W-:-:S12]  /*0190*/  IMAD.U32 R2, RZ, RZ, UR5 ;  /* 0x00000005ff027e24 */ /* 0x000fd8000f8e00ff */
[----:B------:R-:W-:Y:S05]  /*01a0*/  @P0 BRA `(.L_x_3) ;  /* 0x0000000000240947 */ /* 0x000fea0003800000 */
.L_x_4:
[----:B------:R-:W-:Y:S05]  /*01b0*/  NANOSLEEP 0x64 ;  /* 0x000000640000795d */ /* 0x000fea0003800000 */
[----:B------:R-:W-:-:S05]  /*01c0*/  UMOV UR5, 0x8 ;  /* 0x0000000800057882 */ /* 0x000fca0000000000 */
[----:B------:R-:W-:Y:S04]  /*01d0*/  DEPBAR.LE SB0, 0x36 ;  /* 0x00008d800000791a */ /* 0x000fe80000000000 */
[----:B------:R-:W0:Y:S02]  /*01e0*/  UTCATOMSWS.FIND_AND_SET.ALIGN UP1, UR5, UR5 ;  /* 0x00000005000575e3 */ /* 0x000e240008020800 */
[----:B0-----:R-:W-:-:S04]  /*01f0*/  PLOP3.LUT P0, PT, PT, PT, UP1, 0x80, 0x8 ;  /* 0x000000000008781c */ /* 0x001fc80003f0f018 */
[----:B------:R-:W-:-:S04]  /*0200*/  SEL R2, RZ, 0xffffffff, !P0 ;  /* 0xffffffffff027807 */ /* 0x000fc80004000000 */
[----:B------:R-:W-:Y:S01]  /*0210*/  ISETP.NE.AND P0, PT, R2, RZ, PT ;  /* 0x000000ff0200720c */ /* 0x000fe20003f05270 */
[----:B------:R-:W-:-:S12]  /*0220*/  IMAD.U32 R2, RZ, RZ, UR5 ;  /* 0x00000005ff027e24 */ /* 0x000fd8000f8e00ff */
[----:B------:R-:W-:Y:S05]  /*0230*/  @!P0 BRA `(.L_x_4) ;  /* 0xfffffffc00dc8947 */ /* 0x000fea000383ffff */
.L_x_3:
[C---:B------:R-:W-:Y:S01]  /*0240*/  VIADD R4, R2.reuse, 0x10 ;  /* 0x0000001002047836 */ /* 0x040fe20000000000 */
[----:B------:R-:W-:Y:S01]  /*0250*/  UMOV UR5, 0x50 ;  /* 0x0000005000057882 */ /* 0x000fe20000000000 */
[----:B------:R-:W-:Y:S01]  /*0260*/  SHF.L.U32 R3, R3, R2, RZ ;  /* 0x0000000203037219 */ /* 0x000fe200000006ff */
[----:B------:R-:W-:Y:S01]  /*0270*/  ULEA UR5, UR6, UR5, 0x18 ;  /* 0x0000000506057291 */ /* 0x000fe2000f8ec0ff */
[----:B------:R-:W-:Y:S01]  /*0280*/  IMAD.SHL.U32 R2, R2, 0x20, RZ ;  /* 0x0000002002027824 */ /* 0x000fe200078e00ff */
[----:B------:R-:W-:-:S04]  /*0290*/  SHF.L.U32 R4, R5, R4, RZ ;  /* 0x0000000405047219 */ /* 0x000fc800000006ff */
[----:B------:R-:W-:-:S05]  /*02a0*/  LOP3.LUT R3, R4, R3, RZ, 0xfc, !PT ;  /* 0x0000000304037212 */ /* 0x000fca00078efcff */
[----:B------:R0:W-:Y:S04]  /*02b0*/  ATOMS.OR RZ, [UR5], R3 ;  /* 0x00000003ffff798c */ /* 0x0001e8000b000005 */
[----:B------:R0:W-:Y:S01]  /*02c0*/  STS [UR4], R2 ;  /* 0x00000002ff007988 */ /* 0x0001e20008000804 */
[----:B------:R-:W-:Y:S05]  /*02d0*/  BRA `(.L_x_2) ;  /* 0x0000000000107947 */ /* 0x000fea0003800000 */
.L_x_1:
[----:B------:R-:W-:-:S05]  /*02e0*/  IMAD.MOV.U32 R2, RZ, RZ, -0x1 ;  /* 0xffffffffff027424 */ /* 0x000fca00078e00ff */
[----:B------:R0:W-:Y:S02]  /*02f0*/  STS [UR4], R2 ;  /* 0x00000002ff007988 */ /* 0x0001e40008000804 */
[----:B0-----:R-:W-:-:S07]  /*0300*/  MOV R2, 0x320 ;  /* 0x0000032000027802 */ /* 0x001fce0000000f00 */
[----:B------:R-:W-:Y:S05]  /*0310*/  CALL.REL.NOINC `($__internal_1_$__cuda_sm10x_tcgen05_guardrail_trap_phase_invalid_during_alloc) ;  /* 0x0000009400707944 */ /* 0x000fea0003c00000 */
.L_x_2:
[----:B------:R-:W-:Y:S05]  /*0320*/  WARPSYNC.ALL ;  /* 0x0000000000007948 */ /* 0x000fea0003800000 */
[----:B------:R-:W-:Y:S01]  /*0330*/  NOP ;  /* 0x0000000000007918 */ /* 0x000fe20000000000 */
.L_x_0:
[----:B------:R-:W1:Y:S01]  /*0340*/  LDC.64 R38, c[0x0][0x398] ;  /* 0x0000e600ff267b82 */ /* 0x000e620000000a00 */
[----:B------:R-:W2:Y:S01]  /*0350*/  S2R R7, SR_CTAID.X ;  /* 0x0000000000077919 */ /* 0x000ea20000002500 */
[C---:B------:R-:W-:Y:S01]  /*0360*/  LOP3.LUT R142, R0.reuse, 0x7f, RZ, 0xc0, !PT ;  /* 0x0000007f008e7812 */ /* 0x040fe200078ec0ff */
[----:B------:R-:W-:Y:S01]  /*0370*/  UMOV UR11, 0x400 ;  /* 0x00000400000b7882 */ /* 0x000fe20000000000 */
[----:B------:R-:W-:Y:S01]  /*0380*/  SHF.R.U32.HI R143, RZ, 0x7, R0 ;  /* 0x00000007ff8f7819 */ /* 0x000fe20000011600 */
[----:B------:R-:W-:Y:S01]  /*0390*/  UMOV UR7, 0x1 ;  /* 0x0000000100077882 */ /* 0x000fe20000000000 */
[----:B------:R-:W-:Y:S01]  /*03a0*/  LOP3.LUT R141, R0, 0xff, RZ, 0xc0, !PT ;  /* 0x000000ff008d7812 */ /* 0x000fe200078ec0ff */
[----:B------:R-:W3:Y:S01]  /*03b0*/  LDCU.128 UR16, c[0x0][0x380] ;  /* 0x00007000ff1077ac */ /* 0x000ee20008000c00 */
[----:B------:R-:W4:Y:S01]  /*03c0*/  S2UR UR6, SR_CgaCtaId ;  /* 0x00000000000679c3 */ /* 0x000f220000008800 */
[----:B------:R-:W-:Y:S02]  /*03d0*/  SGXT.U32 R143, R143, 0x1 ;  /* 0x000000018f8f781a */ /* 0x000fe40000000000 */
[----:B------:R-:W-:-:S02]  /*03e0*/  PRMT R82, RZ, 0x7610, R82 ;  /* 0x00007610ff527816 */ /* 0x000fc40000000052 */
[C---:B------:R-:W-:Y:S02]  /*03f0*/  LOP3.LUT R79, R143.reuse, 0x8, RZ, 0xfc, !PT ;  /* 0x000000088f4f7812 */ /* 0x040fe400078efcff */
[----:B------:R-:W-:Y:S02]  /*0400*/  PRMT R80, RZ, 0x7610, R80 ;  /* 0x00007610ff507816 */ /* 0x000fe40000000050 */
[----:B------:R-:W-:Y:S01]  /*0410*/  LOP3.LUT R81, R143, 0xa, RZ, 0xfc, !PT ;  /* 0x0000000a8f517812 */ /* 0x000fe200078efcff */
[----:B01----:R-:W-:-:S05]  /*0420*/  VIADD R2, R39, 0xff ;  /* 0x000000ff27027836 */ /* 0x003fca0000000000 */
[----:B------:R-:W-:Y:S01]  /*0430*/  SHF.R.S32.HI R3, RZ, 0x1f, R2 ;  /* 0x0000001fff037819 */ /* 0x000fe20000011402 */
[----:B----4-:R-:W-:-:S03]  /*0440*/  ULEA UR11, UR6, UR11, 0x18 ;  /* 0x0000000b060b7291 */ /* 0x010fc6000f8ec0ff */
[----:B------:R-:W-:Y:S02]  /*0450*/  LEA.HI R3, R3, R2, RZ, 0x8 ;  /* 0x0000000203037211 */ /* 0x000fe400078f40ff */
[----:B--2---:R-:W-:Y:S01]  /*0460*/  IABS R8, R7 ;  /* 0x0000000700087213 */ /* 0x004fe20000000000 */
[----:B------:R-:W-:Y:S01]  /*0470*/  UIADD3 UR13, UPT, UPT, UR11, 0xc000, URZ ;  /* 0x0000c0000b0d7890 */ /* 0x000fe2000fffe0ff */
[----:B------:R-:W-:-:S05]  /*0480*/  SHF.R.S32.HI R3, RZ, 0x8, R3 ;  /* 0x00000008ff037819 */ /* 0x000fca0000011403 */
[----:B------:R-:W-:-:S05]  /*0490*/  IMAD.SHL.U32 R4, R3, 0x8, RZ ;  /* 0x0000000803047824 */ /* 0x000fca00078e00ff */
[-C--:B------:R-:W-:Y:S02]  /*04a0*/  IABS R9, R4.reuse ;  /* 0x0000000400097213 */ /* 0x080fe40000000000 */
[----:B------:R-:W-:Y:S02]  /*04b0*/  IABS R10, R4 ;  /* 0x00000004000a7213 */ /* 0x000fe40000000000 */
[----:B------:R-:W0:Y:S08]  /*04c0*/  I2F.RP R5, R9 ;  /* 0x0000000900057306 */ /* 0x000e300000209400 */
[----:B0-----:R-:W0:Y:S02]  /*04d0*/  MUFU.RCP R5, R5 ;  /* 0x0000000500057308 */ /* 0x001e240000001000 */
[----:B0-----:R-:W-:-:S02]  /*04e0*/  VIADD R2, R5, 0xffffffe ;  /* 0x0ffffffe05027836 */ /* 0x001fc40000000000 */
[----:B------:R-:W-:-:S04]  /*04f0*/  IMAD.MOV R5, RZ, RZ, -R10 ;  /* 0x000000ffff057224 */ /* 0x000fc800078e0a0a */
[----:B------:R0:W1:Y:S02]  /*0500*/  F2I.FTZ.U32.TRUNC.NTZ R3, R2 ;  /* 0x0000000200037305 */ /* 0x000064000021f000 */
[----:B0-----:R-:W-:Y:S02]  /*0510*/  IMAD.MOV.U32 R2, RZ, RZ, RZ ;  /* 0x000000ffff027224 */ /* 0x001fe400078e00ff */
[----:B-1----:R-:W-:-:S04]  /*0520*/  IMAD.MOV R6, RZ, RZ, -R3 ;  /* 0x000000ffff067224 */ /* 0x002fc800078e0a03 */
[----:B------:R-:W-:Y:S02]  /*0530*/  IMAD R11, R6, R9, RZ ;  /* 0x00000009060b7224 */ /* 0x000fe400078e02ff */
[----:B------:R-:W-:Y:S02]  /*0540*/  IMAD.MOV.U32 R6, RZ, RZ, R8 ;  /* 0x000000ffff067224 */ /* 0x000fe400078e0008 */
[----:B------:R-:W-:-:S06]  /*0550*/  IMAD.HI.U32 R3, R3, R11, R2 ;  /* 0x0000000b03037227 */ /* 0x000fcc00078e0002 */
[----:B------:R-:W-:-:S04]  /*0560*/  IMAD.HI.U32 R3, R3, R6, RZ ;  /* 0x0000000603037227 */ /* 0x000fc800078e00ff */
[----:B------:R-:W-:Y:S01]  /*0570*/  IMAD R2, R3, R5, R6 ;  /* 0x0000000503027224 */ /* 0x000fe200078e0206 */
[----:B------:R-:W-:Y:S04]  /*0580*/  BAR.SYNC.DEFER_BLOCKING 0x0 ;  /* 0x0000000000007b1d */ /* 0x000fe80000010000 */
[----:B------:R-:W-:-:S13]  /*0590*/  ISETP.GT.U32.AND P1, PT, R9, R2, PT ;  /* 0x000000020900720c */ /* 0x000fda0003f24070 */
[----:B------:R-:W-:Y:S02]  /*05a0*/  @!P1 IMAD.IADD R2, R2, 0x1, -R9 ;  /* 0x0000000102029824 */ /* 0x000fe400078e0a09 */
[----:B------:R-:W-:Y:S01]  /*05b0*/  @!P1 VIADD R3, R3, 0x1 ;  /* 0x0000000103039836 */ /* 0x000fe20000000000 */
[----:B------:R-:W-:Y:S02]  /*05c0*/  ISETP.NE.AND P1, PT, R4, RZ, PT ;  /* 0x000000ff0400720c */ /* 0x000fe40003f25270 */
[----:B------:R-:W-:Y:S02]  /*05d0*/  ISETP.GE.U32.AND P0, PT, R2, R9, PT ;  /* 0x000000090200720c */ /* 0x000fe40003f06070 */
[----:B------:R-:W-:-:S04]  /*05e0*/  LOP3.LUT R2, R7, R4, RZ, 0x3c, !PT ;  /* 0x0000000407027212 */ /* 0x000fc800078e3cff */
[----:B------:R-:W-:Y:S01]  /*05f0*/  ISETP.GE.AND P2, PT, R2, RZ, PT ;  /* 0x000000ff0200720c */ /* 0x000fe20003f46270 */
[----:B------:R-:W-:-:S06]  /*0600*/  VIADD R2, R38, 0x7f ;  /* 0x0000007f26027836 */ /* 0x000fcc0000000000 */
[----:B------:R-:W-:-:S04]  /*0610*/  @P0 VIADD R3, R3, 0x1 ;  /* 0x0000000103030836 */ /* 0x000fc80000000000 */
[----:B------:R-:W-:Y:S01]  /*0620*/  IMAD.MOV.U32 R5, RZ, RZ, R3 ;  /* 0x000000ffff057224 */ /* 0x000fe200078e0003 */
[----:B------:R-:W-:-:S03]  /*0630*/  SHF.R.S32.HI R3, RZ, 0x1f, R2 ;  /* 0x0000001fff037819 */ /* 0x000fc60000011402 */
[----:B------:R-:W-:Y:S01]  /*0640*/  @!P2 IMAD.MOV R5, RZ, RZ, -R5 ;  /* 0x000000ffff05a224 */ /* 0x000fe200078e0a05 */
[----:B------:R-:W-:Y:S02]  /*0650*/  @!P1 LOP3.LUT R5, RZ, R4, RZ, 0x33, !PT ;  /* 0x00000004ff059212 */ /* 0x000fe400078e33ff */
[----:B------:R-:W-:-:S03]  /*0660*/  LEA.HI R3, R3, R2, RZ, 0x7 ;  /* 0x0000000203037211 */ /* 0x000fc600078f38ff */
[----:B------:R-:W-:Y:S02]  /*0670*/  IMAD.SHL.U32 R8, R5, 0x8, RZ ;  /* 0x0000000805087824 */ /* 0x000fe400078e00ff */
[----:B------:R-:W-:-:S03]  /*0680*/  IMAD.MOV R5, RZ, RZ, -R5 ;  /* 0x000000ffff057224 */ /* 0x000fc600078e0a05 */
[----:B------:R-:W-:Y:S01]  /*0690*/  LEA.HI.SX32 R3, R3, -R8, 0x19 ;  /* 0x8000000803037211 */ /* 0x000fe200078fcaff */
[----:B------:R-:W-:-:S03]  /*06a0*/  IMAD R13, R4, R5, R7 ;  /* 0x00000005040d7224 */ /* 0x000fc600078e0207 */
[----:B------:R-:W-:Y:S02]  /*06b0*/  VIMNMX R10, PT, PT, R3, 0x8, PT ;  /* 0x00000008030a7848 */ /* 0x000fe40003fe0100 */
[----:B------:R-:W-:Y:S02]  /*06c0*/  IABS R7, R13 ;  /* 0x0000000d00077213 */ /* 0x000fe40000000000 */
[----:B------:R-:W-:-:S04]  /*06d0*/  IABS R9, R10 ;  /* 0x0000000a00097213 */ /* 0x000fc80000000000 */
[----:B------:R-:W0:Y:S08]  /*06e0*/  I2F.RP R6, R9 ;  /* 0x0000000900067306 */ /* 0x000e300000209400 */
[----:B0-----:R-:W0:Y:S02]  /*06f0*/  MUFU.RCP R6, R6 ;  /* 0x0000000600067308 */ /* 0x001e240000001000 */
[----:B0-----:R-:W-:-:S06]  /*0700*/  VIADD R2, R6, 0xffffffe ;  /* 0x0ffffffe06027836 */ /* 0x001fcc0000000000 */
[----:B------:R0:W1:Y:S02]  /*0710*/  F2I.FTZ.U32.TRUNC.NTZ R3, R2 ;  /* 0x0000000200037305 */ /* 0x000064000021f000 */
[----:B0-----:R-:W-:Y:S02]  /*0720*/  IMAD.MOV.U32 R2, RZ, RZ, RZ ;  /* 0x000000ffff027224 */ /* 0x001fe400078e00ff */
[----:B-1----:R-:W-:-:S04]  /*0730*/  IMAD.MOV R11, RZ, RZ, -R3 ;  /* 0x000000ffff0b7224 */ /* 0x002fc800078e0a03 */
[----:B------:R-:W-:Y:S01]  /*0740*/  IMAD.MOV.U32 R4, RZ, RZ, R11 ;  /* 0x000000ffff047224 */ /* 0x000fe200078e000b */
[----:B------:R-:W-:-:S03]  /*0750*/  IABS R11, R10 ;  /* 0x0000000a000b7213 */ /* 0x000fc60000000000 */
[----:B------:R-:W-:Y:S02]  /*0760*/  IMAD R5, R4, R9, RZ ;  /* 0x0000000904057224 */ /* 0x000fe400078e02ff */
[----:B------:R-:W-:Y:S02]  /*0770*/  IMAD.MOV.U32 R4, RZ, RZ, R7 ;  /* 0x000000ffff047224 */ /* 0x000fe400078e0007 */
[----:B------:R-:W-:-:S04]  /*0780*/  IMAD.HI.U32 R3, R3, R5, R2 ;  /* 0x0000000503037227 */ /* 0x000fc800078e0002 */
[----:B------:R-:W-:Y:S01]  /*0790*/  IMAD.MOV R2, RZ, RZ, -R11 ;  /* 0x000000ffff027224 */ /* 0x000fe200078e0a0b */
[----:B------:R-:W-:Y:S01]  /*07a0*/  IABS R11, R38 ;  /* 0x00000026000b7213 */ /* 0x000fe20000000000 */
[----:B------:R-:W-:-:S03]  /*07b0*/  IMAD.HI.U32 R3, R3, R4, RZ ;  /* 0x0000000403037227 */ /* 0x000fc600078e00ff */
[----:B------:R-:W0:Y:S01]  /*07c0*/  I2F.RP R6, R11 ;  /* 0x0000000b00067306 */ /* 0x000e220000209400 */
[----:B------:R-:W-:Y:S01]  /*07d0*/  IMAD R4, R3, R2, R4 ;  /* 0x0000000203047224 */ /* 0x000fe200078e0204 */
[----:B------:R-:W-:-:S04]  /*07e0*/  IABS R2, R39 ;  /* 0x0000002700027213 */ /* 0x000fc80000000000 */
[----:B------:R-:W-:Y:S02]  /*07f0*/  ISETP.GT.U32.AND P1, PT, R9, R4, PT ;  /* 0x000000040900720c */ /* 0x000fe40003f24070 */
[----:B------:R-:W1:Y:S08]  /*0800*/  I2F.RP R7, R2 ;  /* 0x0000000200077306 */ /* 0x000e700000209400 */
[----:B0-----:R-:W0:Y:S03]  /*0810*/  MUFU.RCP R6, R6 ;  /* 0x0000000600067308 */ /* 0x001e260000001000 */
[----:B------:R-:W-:-:S02]  /*0820*/  @!P1 IMAD.IADD R4, R4, 0x1, -R9 ;  /* 0x0000000104049824 */ /* 0x000fc400078e0a09 */
[----:B------:R-:W-:Y:S01]  /*0830*/  @!P1 VIADD R3, R3, 0x1 ;  /* 0x0000000103039836 */ /* 0x000fe20000000000 */
[----:B------:R-:W-:Y:S02]  /*0840*/  ISETP.NE.AND P1, PT, R10, RZ, PT ;  /* 0x000000ff0a00720c */ /* 0x000fe40003f25270 */
[----:B------:R-:W-:Y:S01]  /*0850*/  ISETP.GE.U32.AND P0, PT, R4, R9, PT ;  /* 0x000000090400720c */ /* 0x000fe20003f06070 */
[----:B-1----:R-:W1:Y:S01]  /*0860*/  MUFU.RCP R7, R7 ;  /* 0x0000000700077308 */ /* 0x002e620000001000 */
[----:B------:R-:W-:-:S04]  /*0870*/  LOP3.LUT R4, R13, R10, RZ, 0x3c, !PT ;  /* 0x0000000a0d047212 */ /* 0x000fc800078e3cff */
[----:B------:R-:W-:Y:S01]  /*0880*/  ISETP.GE.AND P2, PT, R4, RZ, PT ;  /* 0x000000ff0400720c */ /* 0x000fe20003f46270 */
[----:B0-----:R-:W-:-:S06]  /*0890*/  VIADD R4, R6, 0xffffffe ;  /* 0x0ffffffe06047836 */ /* 0x001fcc0000000000 */
[----:B------:R-:W-:Y:S01]  /*08a0*/  @P0 VIADD R3, R3, 0x1 ;  /* 0x0000000103030836 */ /* 0x000fe20000000000 */
[----:B------:R0:W2:Y:S03]  /*08b0*/  F2I.FTZ.U32.TRUNC.NTZ R5, R4 ;  /* 0x0000000400057305 */ /* 0x0000a6000021f000 */
[----:B------:R-:W-:Y:S02]  /*08c0*/  IMAD.MOV.U32 R140, RZ, RZ, R3 ;  /* 0x000000ffff8c7224 */ /* 0x000fe400078e0003 */
[----:B-1----:R-:W-:Y:S02]  /*08d0*/  VIADD R6, R7, 0xffffffe ;  /* 0x0ffffffe07067836 */ /* 0x002fe40000000000 */
[----:B------:R-:W-:Y:S01]  /*08e0*/  @!P2 IMAD.MOV R140, RZ, RZ, -R140 ;  /* 0x000000ffff8ca224 */ /* 0x000fe200078e0a8c */
[----:B------:R-:W-:Y:S01]  /*08f0*/  @!P1 LOP3.LUT R140, RZ, R10, RZ, 0x33, !PT ;  /* 0x0000000aff8c9212 */ /* 0x000fe200078e33ff */
[----:B------:R-:W1:Y:S01]  /*0900*/  F2I.FTZ.U32.TRUNC.NTZ R7, R6 ;  /* 0x0000000600077305 */ /* 0x000e62000021f000 */
[----:B0-----:R-:W-:-:S03]  /*0910*/  IMAD.MOV.U32 R4, RZ, RZ, RZ ;  /* 0x000000ffff047224 */ /* 0x001fc600078e00ff */
[----:B------:R-:W-:Y:S02]  /*0920*/  IMAD.MOV R3, RZ, RZ, -R140 ;  /* 0x000000ffff037224 */ /* 0x000fe400078e0a8c */
[----:B--2---:R-:W-:Y:S02]  /*0930*/  IMAD.MOV R9, RZ, RZ, -R5 ;  /* 0x000000ffff097224 */ /* 0x004fe400078e0a05 */
[----:B------:R-:W-:Y:S02]  /*0940*/  IMAD R3, R10, R3, R13 ;  /* 0x000000030a037224 */ /* 0x000fe400078e020d */
[----:B------:R-:W-:Y:S02]  /*0950*/  IMAD.MOV.U32 R10, RZ, RZ, R9 ;  /* 0x000000ffff0a7224 */ /* 0x000fe400078e0009 */
[----:B------:R-:W-:Y:S02]  /*0960*/  IMAD.IADD R3, R8, 0x1, R3 ;  /* 0x0000000108037824 */ /* 0x000fe400078e0203 */
[----:B------:R-:W-:-:S02]  /*0970*/  IMAD R9, R10, R11, RZ ;  /* 0x0000000b0a097224 */ /* 0x000fc400078e02ff */
[----:B------:R-:W-:Y:S01]  /*0980*/  IMAD R142, R3, 0x80, R142 ;  /* 0x00000080038e7824 */ /* 0x000fe200078e028e */
[----:B------:R-:W-:Y:S01]  /*0990*/  SHF.R.U32.HI R3, RZ, 0x5, R0 ;  /* 0x00000005ff037819 */ /* 0x000fe20000011600 */
[----:B------:R-:W-:Y:S02]  /*09a0*/  IMAD.SHL.U32 R140, R140, 0x100, RZ ;  /* 0x000001008c8c7824 */ /* 0x000fe400078e00ff */
[----:B------:R-:W-:Y:S01]  /*09b0*/  IMAD.HI.U32 R4, R5, R9, R4 ;  /* 0x0000000905047227 */ /* 0x000fe200078e0004 */
[----:B------:R-:W-:Y:S02]  /*09c0*/  SGXT.U32 R3, R3, 0x3 ;  /* 0x000000030303781a */ /* 0x000fe40000000000 */
[----:B------:R-:W-:Y:S01]  /*09d0*/  IABS R98, R142 ;  /* 0x0000008e00627213 */ /* 0x000fe20000000000 */
[----:B-1----:R-:W-:Y:S01]  /*09e0*/  IMAD.MOV R5, RZ, RZ, -R7 ;  /* 0x000000ffff057224 */ /* 0x002fe200078e0a07 */
[----:B------:R-:W-:Y:S01]  /*09f0*/  LOP3.LUT R3, R140, R3, RZ, 0xfc, !PT ;  /* 0x000000038c037212 */ /* 0x000fe200078efcff */
[----:B------:R-:W-:Y:S01]  /*0a00*/  IMAD.MOV.U32 R6, RZ, RZ, RZ ;  /* 0x000000ffff067224 */ /* 0x000fe200078e00ff */
[----:B------:R-:W-:Y:S01]  /*0a10*/  ISETP.GE.AND P5, PT, R142, RZ, PT ;  /* 0x000000ff8e00720c */ /* 0x000fe20003fa6270 */
[----:B------:R-:W-:Y:S01]  /*0a20*/  IMAD.HI.U32 R4, R4, R98, RZ ;  /* 0x0000006204047227 */ /* 0x000fe200078e00ff */
[----:B------:R-:W-:-:S02]  /*0a30*/  LOP3.LUT R10, R3, 0x8, RZ, 0xfc, !PT ;  /* 0x00000008030a7812 */ /* 0x000fc400078efcff */
[----:B------:R-:W-:Y:S01]  /*0a40*/  LOP3.LUT R12, R3, 0x10, RZ, 0xfc, !PT ;  /* 0x00000010030c7812 */ /* 0x000fe200078efcff */
[----:B------:R-:W-:Y:S01]  /*0a50*/  IMAD R5, R5, R2, RZ ;  /* 0x0000000205057224 */ /* 0x000fe200078e02ff */
[----:B------:R-:W-:Y:S01]  /*0a60*/  IABS R8, R10 ;  /* 0x0000000a00087213 */ /* 0x000fe20000000000 */
[----:B------:R-:W-:Y:S01]  /*0a70*/  IMAD.MOV R4, RZ, RZ, -R4 ;  /* 0x000000ffff047224 */ /* 0x000fe200078e0a04 */
[----:B------:R-:W-:Y:S01]  /*0a80*/  IABS R9, R12 ;  /* 0x0000000c00097213 */ /* 0x000fe20000000000 */
[----:B------:R-:W-:Y:S01]  /*0a90*/  IMAD.HI.U32 R6, R7, R5, R6 ;  /* 0x0000000507067227 */ /* 0x000fe200078e0006 */
[----:B------:R-:W-:Y:S02]  /*0aa0*/  ISETP.GE.AND P6, PT, R10, RZ, PT ;  /* 0x000000ff0a00720c */ /* 0x000fe40003fc6270 */
[----:B------:R-:W-:Y:S01]  /*0ab0*/  LOP3.LUT R10, R3, 0x30, RZ, 0xfc, !PT ;  /* 0x00000030030a7812 */ /* 0x000fe200078efcff */
[----:B------:R-:W-:Y:S01]  /*0ac0*/  IMAD R98, R11, R4, R98 ;  /* 0x000000040b627224 */ /* 0x000fe200078e0262 */
[----:B------:R-:W-:Y:S01]  /*0ad0*/  ISETP.GE.AND P2, PT, R12, RZ, PT ;  /* 0x000000ff0c00720c */ /* 0x000fe20003f46270 */
[----:B------:R-:W-:Y:S01]  /*0ae0*/  IMAD.MOV.U32 R5, RZ, RZ, R8 ;  /* 0x000000ffff057224 */ /* 0x000fe200078e0008 */
[----:B------:R-:W-:-:S02]  /*0af0*/  LOP3.LUT R8, R3, 0x20, RZ, 0xfc, !PT ;  /* 0x0000002003087812 */ /* 0x000fc400078efcff */
[----:B------:R-:W-:Y:S01]  /*0b00*/  ISETP.GT.U32.AND P0, PT, R11, R98, PT ;  /* 0x000000620b00720c */ /* 0x000fe20003f04070 */
[----:B------:R-:W-:Y:S01]  /*0b10*/  IMAD.HI.U32 R4, R6, R5, RZ ;  /* 0x0000000506047227 */ /* 0x000fe200078e00ff */
[----:B------:R-:W-:Y:S02]  /*0b20*/  IABS R13, R8 ;  /* 0x00000008000d7213 */ /* 0x000fe40000000000 */
[----:B------:R-:W-:Y:S01]  /*0b30*/  ISETP.GE.AND P1, PT, R8, RZ, PT ;  /* 0x000000ff0800720c */ /* 0x000fe20003f26270 */
[----:B------:R-:W-:Y:S01]  /*0b40*/  IMAD.MOV R7, RZ, RZ, -R4 ;  /* 0x000000ffff077224 */ /* 0x000fe200078e0a04 */
[C---:B------:R-:W-:Y:S01]  /*0b50*/  LOP3.LUT R8, R3.reuse, 0x28, RZ, 0xfc, !PT ;  /* 0x0000002803087812 */ /* 0x040fe200078efcff */
[----:B------:R-:W-:Y:S01]  /*0b60*/  IMAD.HI.U32 R4, R6, R9, RZ ;  /* 0x0000000906047227 */ /* 0x000fe200078e00ff */
[C---:B------:R-:W-:Y:S02]  /*0b70*/  LOP3.LUT R12, R3.reuse, 0x40, RZ, 0xfc, !PT ;  /* 0x00000040030c7812 */ /* 0x040fe400078efcff */
[----:B------:R-:W-:Y:S01]  /*0b80*/  LOP3.LUT R14, R3, 0x50, RZ, 0xfc, !PT ;  /* 0x00000050030e7812 */ /* 0x000fe200078efcff */
[----:B------:R-:W-:Y:S01]  /*0b90*/  IMAD R5, R2, R7, R5 ;  /* 0x0000000702057224 */ /* 0x000fe200078e0205 */
[----:B------:R-:W-:Y:S01]  /*0ba0*/  SHF.R.U32.HI R7, RZ, 0x5, R0 ;  /* 0x00000005ff077819 */ /* 0x000fe20000011600 */
[----:B------:R-:W-:Y:S01]  /*0bb0*/  IMAD.MOV R4, RZ, RZ, -R4 ;  /* 0x000000ffff047224 */ /* 0x000fe200078e0a04 */
[----:B------:R-:W-:Y:S01]  /*0bc0*/  IABS R15, R12 ;  /* 0x0000000c000f7213 */ /* 0x000fe20000000000 */
[----:B------:R-:W-:Y:S01]  /*0bd0*/  @!P0 IMAD.IADD R98, R98, 0x1, -R11 ;  /* 0x0000000162628824 */ /* 0x000fe200078e0a0b */
[----:B------:R-:W-:Y:S01]  /*0be0*/  R2UR UR8, R7 ;  /* 0x00000000070872ca */ /* 0x000fe200000e0000 */
[C---:B------:R-:W-:Y:S01]  /*0bf0*/  IMAD R7, R2.reuse, R4, R9 ;  /* 0x0000000402077224 */ /* 0x040fe200078e0209 */
[----:B------:R-:W-:Y:S01]  /*0c00*/  ISETP.GT.U32.AND P4, PT, R2, R5, PT ;  /* 0x000000050200720c */ /* 0x000fe20003f84070 */
[----:B------:R-:W-:Y:S01]  /*0c10*/  IMAD.HI.U32 R4, R6, R13, RZ ;  /* 0x0000000d06047227 */ /* 0x000fe200078e00ff */
[----:B------:R-:W-:-:S02]  /*0c20*/  ISETP.GT.U32.AND P0, PT, R11, R98, PT ;  /* 0x000000620b00720c */ /* 0x000fc40003f04070 */
[C---:B------:R-:W-:Y:S01]  /*0c30*/  ISETP.GT.U32.AND P3, PT, R2.reuse, R7, PT ;  /* 0x000000070200720c */ /* 0x040fe20003f64070 */
[----:B------:R-:W-:Y:S01]  /*0c40*/  IMAD.MOV R4, RZ, RZ, -R4 ;  /* 0x000000ffff047224 */ /* 0x000fe200078e0a04 */
[C---:B------:R-:W-:Y:S02]  /*0c50*/  LOP3.LUT R16, R3.reuse, 0x60, RZ, 0xfc, !PT ;  /* 0x0000006003107812 */ /* 0x040fe400078efcff */
[----:B------:R-:W-:Y:S01]  /*0c60*/  LOP3.LUT R18, R3, 0x68, RZ, 0xfc, !PT ;  /* 0x0000006803127812 */ /* 0x000fe200078efcff */
[----:B------:R-:W-:Y:S01]  /*0c70*/  IMAD R9, R2, R4, R13 ;  /* 0x0000000402097224 */ /* 0x000fe200078e020d */
[----:B------:R-:W-:Y:S01]  /*0c80*/  IABS R13, R10 ;  /* 0x0000000a000d7213 */ /* 0x000fe20000000000 */
[----:B------:R-:W-:Y:S01]  /*0c90*/  USHF.L.U32 UR4, UR8, 0x15, URZ ;  /* 0x0000001508047899 */ /* 0x000fe200080006ff */
[----:B------:R-:W-:Y:S01]  /*0ca0*/  IABS R17, R16 ;  /* 0x0000001000117213 */ /* 0x000fe20000000000 */
[--C-:B------:R-:W-:Y:S01]  /*0cb0*/  @!P4 IMAD.IADD R5, R5, 0x1, -R2.reuse ;  /* 0x000000010505c824 */ /* 0x100fe200078e0a02 */
[----:B------:R-:W-:Y:S01]  /*0cc0*/  IABS R19, R18 ;  /* 0x0000001200137213 */ /* 0x000fe20000000000 */
[----:B------:R-:W-:Y:S01]  /*0cd0*/  @!P0 IMAD.IADD R98, R98, 0x1, -R11 ;  /* 0x0000000162628824 */ /* 0x000fe200078e0a0b */
[----:B------:R-:W-:Y:S01]  /*0ce0*/  ISETP.NE.AND P0, PT, R38, RZ, PT ;  /* 0x000000ff2600720c */ /* 0x000fe20003f05270 */
[----:B------:R-:W-:Y:S01]  /*0cf0*/  @!P3 IMAD.IADD R7, R7, 0x1, -R2 ;  /* 0x000000010707b824 */ /* 0x000fe200078e0a02 */
[C---:B------:R-:W-:Y:S01]  /*0d00*/  ISETP.GT.U32.AND P3, PT, R2.reuse, R9, PT ;  /* 0x000000090200720c */ /* 0x040fe20003f64070 */
[----:B------:R-:W-:Y:S01]  /*0d10*/  @!P5 IMAD.MOV R98, RZ, RZ, -R98 ;  /* 0x000000ffff62d224 */ /* 0x000fe200078e0a62 */
[C---:B------:R-:W-:Y:S01]  /*0d20*/  ISETP.GT.U32.AND P4, PT, R2.reuse, R5, PT ;  /* 0x000000050200720c */ /* 0x040fe20003f84070 */
[----:B------:R-:W-:Y:S01]  /*0d30*/  USHF.L.U32 UR5, UR8, 0x5, URZ ;  /* 0x0000000508057899 */ /* 0x000fe200080006ff */
[----:B------:R-:W-:Y:S01]  /*0d40*/  IABS R11, R8 ;  /* 0x00000008000b7213 */ /* 0x000fe20000000000 */
[----:B------:R-:W-:Y:S01]  /*0d50*/  ULOP3.LUT UR4, UR4, 0x600000, URZ, 0xc0, !UPT ;  /* 0x0060000004047892 */ /* 0x000fe2000f8ec0ff */
[----:B------:R-:W-:Y:S01]  /*0d60*/  ISETP.GT.U32.AND P5, PT, R2, R7, PT ;  /* 0x000000070200720c */ /* 0x000fe20003fa4070 */
[----:B------:R-:W-:Y:S01]  /*0d70*/  ULOP3.LUT UR5, UR5, 0x80, URZ, 0xc0, !UPT ;  /* 0x0000008005057892 */ /* 0x000fe2000f8ec0ff */
[C---:B------:R-:W-:Y:S01]  /*0d80*/  LOP3.LUT R22, R3.reuse, 0x88, RZ, 0xfc, !PT ;  /* 0x0000008803167812 */ /* 0x040fe200078efcff */
[----:B------:R-:W-:Y:S01]  /*0d90*/  IMAD.HI.U32 R4, R6, R11, RZ ;  /* 0x0000000b06047227 */ /* 0x000fe200078e00ff */
[----:B------:R-:W-:-:S02]  /*0da0*/  LOP3.LUT R30, R3, 0xc0, RZ, 0xfc, !PT ;  /* 0x000000c0031e7812 */ /* 0x000fc400078efcff */
[----:B------:R-:W-:Y:S01]  /*0db0*/  @!P0 LOP3.LUT R98, RZ, R38, RZ, 0x33, !PT ;  /* 0x00000026ff628212 */ /* 0x000fe200078e33ff */
[----:B------:R-:W-:Y:S01]  /*0dc0*/  @!P3 IMAD.IADD R9, R9, 0x1, -R2 ;  /* 0x000000010909b824 */ /* 0x000fe200078e0a02 */
[----:B------:R-:W-:Y:S01]  /*0dd0*/  ISETP.GE.AND P0, PT, R8, RZ, PT ;  /* 0x000000ff0800720c */ /* 0x000fe20003f06270 */
[----:B------:R-:W-:Y:S01]  /*0de0*/  IMAD.HI.U32 R8, R6, R13, RZ ;  /* 0x0000000d06087227 */ /* 0x000fe200078e00ff */
[----:B------:R-:W-:Y:S02]  /*0df0*/  IABS R33, R30 ;  /* 0x0000001e00217213 */ /* 0x000fe40000000000 */
[----:B------:R-:W-:Y:S01]  /*0e00*/  ISETP.GT.U32.AND P3, PT, R2, R9, PT ;  /* 0x000000090200720c */ /* 0x000fe20003f64070 */
[----:B------:R-:W-:Y:S01]  /*0e10*/  IMAD.MOV R8, RZ, RZ, -R8 ;  /* 0x000000ffff087224 */ /* 0x000fe200078e0a08 */
[----:B------:R-:W-:Y:S01]  /*0e20*/  LOP3.LUT R31, R3, 0xc8, RZ, 0xfc, !PT ;  /* 0x000000c8031f7812 */ /* 0x000fe200078efcff */
[----:B------:R-:W-:Y:S01]  /*0e30*/  @!P4 IMAD.IADD R5, R5, 0x1, -R2 ;  /* 0x000000010505c824 */ /* 0x000fe200078e0a02 */
[----:B------:R-:W-:Y:S01]  /*0e40*/  ISETP.GE.AND P4, PT, R10, RZ, PT ;  /* 0x000000ff0a00720c */ /* 0x000fe20003f86270 */
[----:B------:R-:W-:Y:S01]  /*0e50*/  IMAD.MOV R4, RZ, RZ, -R4 ;  /* 0x000000ffff047224 */ /* 0x000fe200078e0a04 */
[----:B------:R-:W-:Y:S01]  /*0e60*/  IABS R35, R31 ;  /* 0x0000001f00237213 */ /* 0x000fe20000000000 */
[C---:B------:R-:W-:Y:S01]  /*0e70*/  IMAD R13, R2.reuse, R8, R13 ;  /* 0x00000008020d7224 */ /* 0x040fe200078e020d */
[C---:B------:R-:W-:Y:S01]  /*0e80*/  LOP3.LUT R48, R3.reuse, 0xd0, RZ, 0xfc, !PT ;  /* 0x000000d003307812 */ /* 0x040fe200078efcff */
[C---:B------:R-:W-:Y:S01]  /*0e90*/  IMAD R11, R2.reuse, R4, R11 ;  /* 0x00000004020b7224 */ /* 0x040fe200078e020b */
[C---:B------:R-:W-:Y:S01]  /*0ea0*/  LOP3.LUT R53, R3.reuse, 0xe8, RZ, 0xfc, !PT ;  /* 0x000000e803357812 */ /* 0x040fe200078efcff */
[----:B------:R-:W-:Y:S01]  /*0eb0*/  IMAD.MOV.U32 R8, RZ, RZ, R5 ;  /* 0x000000ffff087224 */ /* 0x000fe200078e0005 */
[----:B------:R-:W-:Y:S01]  /*0ec0*/  LOP3.LUT R5, R3, 0x48, RZ, 0xfc, !PT ;  /* 0x0000004803057812 */ /* 0x000fe200078efcff */
[----:B------:R-:W-:Y:S01]  /*0ed0*/  @!P3 IMAD.IADD R9, R9, 0x1, -R2 ;  /* 0x000000010909b824 */ /* 0x000fe200078e0a02 */
[C---:B------:R-:W-:Y:S01]  /*0ee0*/  ISETP.GT.U32.AND P3, PT, R2.reuse, R13, PT ;  /* 0x0000000d0200720c */ /* 0x040fe20003f64070 */
[----:B------:R-:W-:Y:S01]  /*0ef0*/  @!P6 IMAD.MOV R8, RZ, RZ, -R8 ;  /* 0x000000ffff08e224 */ /* 0x000fe200078e0a08 */
[----:B------:R-:W-:Y:S01]  /*0f00*/  ISETP.GT.U32.AND P6, PT, R2, R11, PT ;  /* 0x0000000b0200720c */ /* 0x000fe20003fc4070 */
[----:B------:R-:W-:Y:S01]  /*0f10*/  @!P5 IMAD.IADD R7, R7, 0x1, -R2 ;  /* 0x000000010707d824 */ /* 0x000fe200078e0a02 */
[----:B------:R-:W-:Y:S01]  /*0f20*/  ISETP.GE.AND P5, PT, R12, RZ, PT ;  /* 0x000000ff0c00720c */ /* 0x000fe20003fa6270 */
[----:B------:R-:W-:Y:S01]  /*0f30*/  IMAD.HI.U32 R4, R6, R15, RZ ;  /* 0x0000000f06047227 */ /* 0x000fe200078e00ff */
[----:B------:R-:W-:-:S02]  /*0f40*/  IABS R37, R48 ;  /* 0x0000003000257213 */ /* 0x000fc40000000000 */
[----:B------:R-:W-:Y:S01]  /*0f50*/  IABS R45, R53 ;  /* 0x00000035002d7213 */ /* 0x000fe20000000000 */
[----:B------:R-:W-:Y:S01]  /*0f60*/  IMAD.MOV.U32 R10, RZ, RZ, R7 ;  /* 0x000000ffff0a7224 */ /* 0x000fe200078e0007 */
[----:B------:R-:W-:Y:S01]  /*0f70*/  IABS R7, R5 ;  /* 0x0000000500077213 */ /* 0x000fe20000000000 */
[----:B------:R-:W-:Y:S01]  /*0f80*/  IMAD.MOV R4, RZ, RZ, -R4 ;  /* 0x000000ffff047224 */ /* 0x000fe200078e0a04 */
[----:B------:R-:W-:Y:S01]  /*0f90*/  LOP3.LUT R52, R3, 0xe0, RZ, 0xfc, !PT ;  /* 0x000000e003347812 */ /* 0x000fe200078efcff */
[----:B------:R-:W-:Y:S01]  /*0fa0*/  @!P2 IMAD.MOV R10, RZ, RZ, -R10 ;  /* 0x000000ffff0aa224 */ /* 0x000fe200078e0a0a */
[----:B------:R-:W-:Y:S01]  /*0fb0*/  ISETP.GE.AND P2, PT, R5, RZ, PT ;  /* 0x000000ff0500720c */ /* 0x000fe20003f46270 */
[--C-:B------:R-:W-:Y:S01]  /*0fc0*/  @!P6 IMAD.IADD R11, R11, 0x1, -R2.reuse ;  /* 0x000000010b0be824 */ /* 0x100fe200078e0a02 */
[----:B------:R-:W-:Y:S01]  /*0fd0*/  IABS R43, R52 ;  /* 0x00000034002b7213 */ /* 0x000fe20000000000 */
[C---:B------:R-:W-:Y:S01]  /*0fe0*/  IMAD R5, R2.reuse, R4, R15 ;  /* 0x0000000402057224 */ /* 0x040fe200078e020f */
[----:B------:R-:W-:Y:S01]  /*0ff0*/  IABS R15, R14 ;  /* 0x0000000e000f7213 */ /* 0x000fe20000000000 */
[----:B------:R-:W-:Y:S01]  /*1000*/  @!P3 IMAD.IADD R13, R13, 0x1, -R2 ;  /* 0x000000010d0db824 */ /* 0x000fe200078e0a02 */
[----:B------:R-:W-:Y:S01]  /*1010*/  ISETP.GT.U32.AND P3, PT, R2, R11, PT ;  /* 0x0000000b0200720c */ /* 0x000fe20003f64070 */
[----:B------:R-:W-:Y:S01]  /*1020*/  IMAD.HI.U32 R4, R6, R7, RZ ;  /* 0x0000000706047227 */ /* 0x000fe200078e00ff */
[----:B------:R-:W-:-:S02]  /*1030*/  ISETP.GT.U32.AND P6, PT, R2, R5, PT ;  /* 0x000000050200720c */ /* 0x000fc40003fc4070 */
[----:B------:R-:W-:Y:S01]  /*1040*/  LOP3.LUT R32, R3, 0xf0, RZ, 0xfc, !PT ;  /* 0x000000f003207812 */ /* 0x000fe200078efcff */
[----:B------:R-:W-:Y:S02]  /*1050*/  IMAD.MOV R12, RZ, RZ, -R4 ;  /* 0x000000ffff0c7224 */ /* 0x000fe400078e0a04 */
[----:B------:R-:W-:Y:S01]  /*1060*/  IMAD.HI.U32 R4, R6, R15, RZ ;  /* 0x0000000f06047227 */ /* 0x000fe200078e00ff */
[----:B------:R-:W-:-:S03]  /*1070*/  IABS R47, R32 ;  /* 0x00000020002f7213 */ /* 0x000fc60000000000 */
[----:B------:R-:W-:Y:S02]  /*1080*/  IMAD.MOV R4, RZ, RZ, -R4 ;  /* 0x000000ffff047224 */ /* 0x000fe400078e0a04 */
[--C-:B------:R-:W-:Y:S02]  /*1090*/  @!P3 IMAD.IADD R11, R11, 0x1, -R2.reuse ;  /* 0x000000010b0bb824 */ /* 0x100fe400078e0a02 */
[C---:B------:R-:W-:Y:S02]  /*10a0*/  IMAD R15, R2.reuse, R4, R15 ;  /* 0x00000004020f7224 */ /* 0x040fe400078e020f */
[----:B------:R-:W-:Y:S01]  /*10b0*/  @!P6 IMAD.IADD R5, R5, 0x1, -R2 ;  /* 0x000000010505e824 */ /* 0x000fe200078e0a02 */
[C---:B------:R-:W-:Y:S01]  /*10c0*/  ISETP.GT.U32.AND P6, PT, R2.reuse, R13, PT ;  /* 0x0000000d0200720c */ /* 0x040fe20003fc4070 */
[----:B------:R-:W-:Y:S01]  /*10d0*/  @!P0 IMAD.MOV R11, RZ, RZ, -R11 ;  /* 0x000000ffff0b8224 */ /* 0x000fe200078e0a0b */
[C---:B------:R-:W-:Y:S01]  /*10e0*/  ISETP.GT.U32.AND P0, PT, R2.reuse, R15, PT ;  /* 0x0000000f0200720c */ /* 0x040fe20003f04070 */
[----:B------:R-:W-:-:S02]  /*10f0*/  IMAD R7, R2, R12, R7 ;  /* 0x0000000c02077224 */ /* 0x000fc400078e0207 */
[----:B------:R-:W-:-:S03]  /*1100*/  IMAD.HI.U32 R12, R6, R17, RZ ;  /* 0x00000011060c7227 */ /* 0x000fc600078e00ff */
[C---:B------:R-:W-:Y:S01]  /*1110*/  ISETP.GT.U32.AND P3, PT, R2.reuse, R7, PT ;  /* 0x000000070200720c */ /* 0x040fe20003f64070 */
[----:B------:R-:W-:Y:S02]  /*1120*/  IMAD.MOV R12, RZ, RZ, -R12 ;  /* 0x000000ffff0c7224 */ /* 0x000fe400078e0a0c */
[----:B------:R-:W-:Y:S01]  /*1130*/  @!P1 IMAD.MOV R9, RZ, RZ, -R9 ;  /* 0x000000ffff099224 */ /* 0x000fe200078e0a09 */
[C---:B------:R-:W-:Y:S01]  /*1140*/  ISETP.GT.U32.AND P1, PT, R2.reuse, R5, PT ;  /* 0x000000050200720c */ /* 0x040fe20003f24070 */
[----:B------:R-:W-:Y:S01]  /*1150*/  IMAD R17, R2, R12, R17 ;  /* 0x0000000c02117224 */ /* 0x000fe200078e0211 */
[----:B------:R-:W-:Y:S01]  /*1160*/  LOP3.LUT R12, R3, 0x70, RZ, 0xfc, !PT ;  /* 0x00000070030c7812 */ /* 0x000fe200078efcff */
[----:B------:R-:W-:-:S03]  /*1170*/  IMAD.HI.U32 R4, R6, R19, RZ ;  /* 0x0000001306047227 */ /* 0x000fc600078e00ff */
[----:B------:R-:W-:Y:S01]  /*1180*/  IABS R21, R12 ;  /* 0x0000000c00157213 */ /* 0x000fe20000000000 */
[--C-:B------:R-:W-:Y:S01]  /*1190*/  @!P6 IMAD.IADD R13, R13, 0x1, -R2.reuse ;  /* 0x000000010d0de824 */ /* 0x100fe200078e0a02 */
[C---:B------:R-:W-:Y:S01]  /*11a0*/  ISETP.GT.U32.AND P6, PT, R2.reuse, R17, PT ;  /* 0x000000110200720c */ /* 0x040fe20003fc4070 */
[----:B------:R-:W-:Y:S02]  /*11b0*/  @!P0 IMAD.IADD R15, R15, 0x1, -R2 ;  /* 0x000000010f0f8824 */ /* 0x000fe400078e0a02 */
[----:B------:R-:W-:Y:S02]  /*11c0*/  IMAD.MOV R4, RZ, RZ, -R4 ;  /* 0x000000ffff047224 */ /* 0x000fe400078e0a04 */
[----:B------:R-:W-:Y:S01]  /*11d0*/  @!P4 IMAD.MOV R13, RZ, RZ, -R13 ;  /* 0x000000ffff0dc224 */ /* 0x000fe200078e0a0d */
[C---:B------:R-:W-:Y:S01]  /*11e0*/  ISETP.GT.U32.AND P4, PT, R2.reuse, R15, PT ;  /* 0x0000000f0200720c */ /* 0x040fe20003f84070 */
[----:B------:R-:W-:Y:S02]  /*11f0*/  IMAD R19, R2, R4, R19 ;  /* 0x0000000402137224 */ /* 0x000fe400078e0213 */
[----:B------:R-:W-:-:S04]  /*1200*/  IMAD.HI.U32 R4, R6, R21, RZ ;  /* 0x0000001506047227 */ /* 0x000fc800078e00ff */
[----:B------:R-:W-:Y:S01]  /*1210*/  @!P1 IMAD.IADD R5, R5, 0x1, -R2 ;  /* 0x0000000105059824 */ /* 0x000fe200078e0a02 */
[----:B------:R-:W-:Y:S01]  /*1220*/  ISETP.GE.AND P1, PT, R14, RZ, PT ;  /* 0x000000ff0e00720c */ /* 0x000fe20003f26270 */
[----:B------:R-:W-:Y:S01]  /*1230*/  IMAD.MOV R4, RZ, RZ, -R4 ;  /* 0x000000ffff047224 */ /* 0x000fe200078e0a04 */
[----:B------:R-:W-:Y:S01]  /*1240*/  LOP3.LUT R14, R3, 0x80, RZ, 0xfc, !PT ;  /* 0x00000080030e7812 */ /* 0x000fe200078efcff */
[--C-:B------:R-:W-:Y:S01]  /*1250*/  @!P3 IMAD.IADD R7, R7, 0x1, -R2.reuse ;  /* 0x000000010707b824 */ /* 0x100fe200078e0a02 */
[----:B------:R-:W-:Y:S01]  /*1260*/  ISETP.GE.AND P3, PT, R16, RZ, PT ;  /* 0x000000ff1000720c */ /* 0x000fe20003f66270 */
[----:B------:R-:W-:Y:S01]  /*1270*/  IMAD.MOV.U32 R16, RZ, RZ, R5 ;  /* 0x000000ffff107224 */ /* 0x000fe200078e0005 */
[----:B------:R-:W-:Y:S01]  /*1280*/  IABS R23, R14 ;  /* 0x0000000e00177213 */ /* 0x000fe20000000000 */
[C---:B------:R-:W-:Y:S01]  /*1290*/  IMAD R5, R2.reuse, R4, R21 ;  /* 0x0000000402057224 */ /* 0x040fe200078e0215 */
[C---:B------:R-:W-:Y:S01]  /*12a0*/  ISETP.GT.U32.AND P0, PT, R2.reuse, R7, PT ;  /* 0x000000070200720c */ /* 0x040fe20003f04070 */
[--C-:B------:R-:W-:Y:S01]  /*12b0*/  @!P4 IMAD.IADD R15, R15, 0x1, -R2.reuse ;  /* 0x000000010f0fc824 */ /* 0x100fe200078e0a02 */
[----:B------:R-:W-:Y:S01]  /*12c0*/  IABS R21, R22 ;  /* 0x0000001600157213 */ /* 0x000fe20000000000 */
[----:B------:R-:W-:Y:S01]  /*12d0*/  @!P6 IMAD.IADD R17, R17, 0x1, -R2 ;  /* 0x000000011111e824 */ /* 0x000fe200078e0a02 */
[----:B------:R-:W-:Y:S01]  /*12e0*/  ISETP.GT.U32.AND P4, PT, R2, R5, PT ;  /* 0x000000050200720c */ /* 0x000fe20003f84070 */
[----:B------:R-:W-:-:S02]  /*12f0*/  @!P1 IMAD.MOV R15, RZ, RZ, -R15 ;  /* 0x000000ffff0f9224 */ /* 0x000fc400078e0a0f */
[----:B------:R-:W-:Y:S01]  /*1300*/  IMAD.HI.U32 R4, R6, R23, RZ ;  /* 0x0000001706047227 */ /* 0x000fe200078e00ff */
[----:B------:R-:W-:-:S03]  /*1310*/  ISETP.GT.U32.AND P6, PT, R2, R17, PT ;  /* 0x000000110200720c */ /* 0x000fc60003fc4070 */
[----:B------:R-:W-:Y:S02]  /*1320*/  IMAD.MOV R4, RZ, RZ, -R4 ;  /* 0x000000ffff047224 */ /* 0x000fe400078e0a04 */
[----:B------:R-:W-:Y:S01]  /*1330*/  @!P0 IMAD.IADD R7, R7, 0x1, -R2 ;  /* 0x0000000107078824 */ /* 0x000fe200078e0a02 */
[----:B------:R-:W-:Y:S01]  /*1340*/  ISETP.GE.AND P0, PT, R18, RZ, PT ;  /* 0x000000ff1200720c */ /* 0x000fe20003f06270 */
[----:B------:R-:W-:Y:S01]  /*1350*/  @!P5 IMAD.MOV R16, RZ, RZ, -R16 ;  /* 0x000000ffff10d224 */ /* 0x000fe200078e0a10 */
[----:B------:R-:W-:Y:S01]  /*1360*/  ISETP.GT.U32.AND P5, PT, R2, R19, PT ;  /* 0x000000130200720c */ /* 0x000fe20003fa4070 */
[--C-:B------:R-:W-:Y:S01]  /*1370*/  @!P4 IMAD.IADD R5, R5, 0x1, -R2.reuse ;  /* 0x000000010505c824 */ /* 0x100fe200078e0a02 */
[----:B------:R-:W-:Y:S01]  /*1380*/  ISETP.GE.AND P4, PT, R22, RZ, PT ;  /* 0x000000ff1600720c */ /* 0x000fe20003f86270 */
[----:B------:R-:W-:Y:S02]  /*1390*/  IMAD.MOV.U32 R18, RZ, RZ, R7 ;  /* 0x000000ffff127224 */ /* 0x000fe400078e0007 */
[----:B------:R-:W-:Y:S01]  /*13a0*/  @!P6 IMAD.IADD R17, R17, 0x1, -R2 ;  /* 0x000000011111e824 */ /* 0x000fe200078e0a02 */
[C---:B------:R-:W-:Y:S01]  /*13b0*/  ISETP.GT.U32.AND P1, PT, R2.reuse, R5, PT ;  /* 0x000000050200720c */ /* 0x040fe20003f24070 */
[----:B------:R-:W-:Y:S01]  /*13c0*/  IMAD R7, R2, R4, R23 ;  /* 0x0000000402077224 */ /* 0x000fe200078e0217 */
[----:B------:R-:W-:Y:S01]  /*13d0*/  ISETP.GE.AND P6, PT, R12, RZ, PT ;  /* 0x000000ff0c00720c */ /* 0x000fe20003fc6270 */
[----:B------:R-:W-:Y:S01]  /*13e0*/  IMAD.HI.U32 R4, R6, R21, RZ ;  /* 0x0000001506047227 */ /* 0x000fe200078e00ff */
[----:B------:R-:W-:-:S02]  /*13f0*/  LOP3.LUT R12, R3, 0x90, RZ, 0xfc, !PT ;  /* 0x00000090030c7812 */ /* 0x000fc400078efcff */
[C---:B------:R-:W-:Y:S01]  /*1400*/  LOP3.LUT R23, R3.reuse, 0xb0, RZ, 0xfc, !PT ;  /* 0x000000b003177812 */ /* 0x040fe200078efcff */
[----:B------:R-:W-:Y:S02]  /*1410*/  IMAD.MOV R4, RZ, RZ, -R4 ;  /* 0x000000ffff047224 */ /* 0x000fe400078e0a04 */
[----:B------:R-:W-:Y:S01]  /*1420*/  IMAD.MOV.U32 R20, RZ, RZ, R17 ;  /* 0x000000ffff147224 */ /* 0x000fe200078e0011 */
[----:B------:R-:W-:Y:S01]  /*1430*/  IABS R29, R23 ;  /* 0x00000017001d7213 */ /* 0x000fe20000000000 */
[----:B------:R-:W-:Y:S01]  /*1440*/  IMAD R17, R2, R4, R21 ;  /* 0x0000000402117224 */ /* 0x000fe200078e0215 */
[----:B------:R-:W-:Y:S01]  /*1450*/  LOP3.LUT R4, R3, 0xa0, RZ, 0xfc, !PT ;  /* 0x000000a003047812 */ /* 0x000fe200078efcff */
[----:B------:R-:W-:Y:S01]  /*1460*/  @!P1 IMAD.IADD R5, R5, 0x1, -R2 ;  /* 0x0000000105059824 */ /* 0x000fe200078e0a02 */
[----:B------:R-:W-:Y:S01]  /*1470*/  IABS R21, R12 ;  /* 0x0000000c00157213 */ /* 0x000fe20000000000 */
[----:B------:R-:W-:Y:S01]  /*1480*/  @!P3 IMAD.MOV R20, RZ, RZ, -R20 ;  /* 0x000000ffff14b224 */ /* 0x000fe200078e0a14 */
[----:B------:R-:W-:Y:S01]  /*1490*/  ISETP.GE.AND P1, PT, R4, RZ, PT ;  /* 0x000000ff0400720c */ /* 0x000fe20003f26270 */
[----:B------:R-:W-:Y:S01]  /*14a0*/  IMAD.MOV.U32 R22, RZ, RZ, R5 ;  /* 0x000000ffff167224 */ /* 0x000fe200078e0005 */
[----:B------:R-:W-:Y:S01]  /*14b0*/  IABS R25, R4 ;  /* 0x0000000400197213 */ /* 0x000fe20000000000 */
[----:B------:R-:W-:Y:S01]  /*14c0*/  IMAD.HI.U32 R4, R6, R21, RZ ;  /* 0x0000001506047227 */ /* 0x000fe200078e00ff */
[----:B------:R-:W-:-:S03]  /*14d0*/  ISETP.GT.U32.AND P3, PT, R2, R7, PT ;  /* 0x000000070200720c */ /* 0x000fc60003f64070 */
[----:B------:R-:W-:Y:S01]  /*14e0*/  @!P6 IMAD.MOV R22, RZ, RZ, -R22 ;  /* 0x000000ffff16e224 */ /* 0x000fe200078e0a16 */
[----:B------:R-:W-:Y:S01]  /*14f0*/  ISETP.GT.U32.AND P6, PT, R2, R17, PT ;  /* 0x000000110200720c */ /* 0x000fe20003fc4070 */
[----:B------:R-:W-:Y:S02]  /*1500*/  IMAD.MOV R4, RZ, RZ, -R4 ;  /* 0x000000ffff047224 */ /* 0x000fe400078e0a04 */
[----:B------:R-:W-:Y:S01]  /*1510*/  @!P5 IMAD.IADD R19, R19, 0x1, -R2 ;  /* 0x000000011313d824 */ /* 0x000fe200078e0a02 */
[----:B------:R-:W-:Y:S01]  /*1520*/  ISETP.GE.AND P5, PT, R14, RZ, PT ;  /* 0x000000ff0e00720c */ /* 0x000fe20003fa6270 */
[----:B------:R-:W-:Y:S02]  /*1530*/  IMAD R5, R2, R4, R21 ;  /* 0x0000000402057224 */ /* 0x000fe400078e0215 */
[----:B------:R-:W-:-:S04]  /*1540*/  IMAD.HI.U32 R4, R6, R25, RZ ;  /* 0x0000001906047227 */ /* 0x000fc800078e00ff */
[----:B------:R-:W-:Y:S02]  /*1550*/  IMAD.MOV R21, RZ, RZ, -R4 ;  /* 0x000000ffff157224 */ /* 0x000fe400078e0a04 */
[--C-:B------:R-:W-:Y:S02]  /*1560*/  @!P6 IMAD.IADD R17, R17, 0x1, -R2.reuse ;  /* 0x000000011111e824 */ /* 0x100fe400078e0a02 */
[----:B------:R-:W-:Y:S02]  /*1570*/  @!P3 IMAD.IADD R7, R7, 0x1, -R2 ;  /* 0x000000010707b824 */ /* 0x000fe400078e0a02 */
[C---:B------:R-:W-:Y:S01]  /*1580*/  IMAD R25, R2.reuse, R21, R25 ;  /* 0x0000001502197224 */ /* 0x040fe200078e0219 */
[----:B------:R-:W-:Y:S01]  /*1590*/  ISETP.GT.U32.AND P6, PT, R2, R17, PT ;  /* 0x000000110200720c */ /* 0x000fe20003fc4070 */
[----:B------:R-:W-:Y:S01]  /*15a0*/  IMAD.HI.U32 R14, R6, R29, RZ ;  /* 0x0000001d060e7227 */ /* 0x000fe200078e00ff */
[----:B------:R-:W-:Y:S02]  /*15b0*/  ISETP.GT.U32.AND P3, PT, R2, R7, PT ;  /* 0x000000070200720c */ /* 0x000fe40003f64070 */
[----:B------:R-:W-:Y:S01]  /*15c0*/  IABS R21, R3 ;  /* 0x0000000300157213 */ /* 0x000fe20000000000 */
[----:B------:R-:W-:-:S02]  /*15d0*/  IMAD.MOV R14, RZ, RZ, -R14 ;  /* 0x000000ffff0e7224 */ /* 0x000fc400078e0a0e */
[----:B------:R-:W-:-:S04]  /*15e0*/  IMAD.HI.U32 R4, R6, R33, RZ ;  /* 0x0000002106047227 */ /* 0x000fc800078e00ff */
[----:B------:R-:W-:Y:S01]  /*15f0*/  @!P2 IMAD.MOV R18, RZ, RZ, -R18 ;  /* 0x000000ffff12a224 */ /* 0x000fe200078e0a12 */
[C---:B------:R-:W-:Y:S01]  /*1600*/  ISETP.GT.U32.AND P2, PT, R2.reuse, R19, PT ;  /* 0x000000130200720c */ /* 0x040fe20003f44070 */
[----:B------:R-:W-:Y:S01]  /*1610*/  @!P6 IMAD.IADD R17, R17, 0x1, -R2 ;  /* 0x000000011111e824 */ /* 0x000fe200078e0a02 */
[C---:B------:R-:W-:Y:S01]  /*1620*/  ISETP.GT.U32.AND P6, PT, R2.reuse, R25, PT ;  /* 0x000000190200720c */ /* 0x040fe20003fc4070 */
[C---:B------:R-:W-:Y:S02]  /*1630*/  IMAD R29, R2.reuse, R14, R29 ;  /* 0x0000000e021d7224 */ /* 0x040fe400078e021d */
[----:B------:R-:W-:Y:S02]  /*1640*/  IMAD.MOV R4, RZ, RZ, -R4 ;  /* 0x000000ffff047224 */ /* 0x000fe400078e0a04 */
[----:B------:R-:W-:Y:S01]  /*1650*/  @!P3 IMAD.IADD R7, R7, 0x1, -R2 ;  /* 0x000000010707b824 */ /* 0x000fe200078e0a02 */
[C---:B------:R-:W-:Y:S01]  /*1660*/  ISETP.GT.U32.AND P3, PT, R2.reuse, R5, PT ;  /* 0x000000050200720c */ /* 0x040fe20003f64070 */
[----:B------:R-:W-:-:S02]  /*1670*/  IMAD R33, R2, R4, R33 ;  /* 0x0000000402217224 */ /* 0x000fc400078e0221 */
[----:B------:R-:W-:-:S04]  /*1680*/  IMAD.HI.U32 R4, R6, R35, RZ ;  /* 0x0000002306047227 */ /* 0x000fc800078e00ff */
[----:B------:R-:W-:Y:S01]  /*1690*/  @!P6 IMAD.IADD R25, R25, 0x1, -R2 ;  /* 0x000000011919e824 */ /* 0x000fe200078e0a02 */
[----:B------:R-:W-:Y:S01]  /*16a0*/  ISETP.GT.U32.AND P6, PT, R2, R29, PT ;  /* 0x0000001d0200720c */ /* 0x000fe20003fc4070 */
[----:B------:R-:W-:Y:S02]  /*16b0*/  IMAD.MOV R4, RZ, RZ, -R4 ;  /* 0x000000ffff047224 */ /* 0x000fe400078e0a04 */
[--C-:B------:R-:W-:Y:S01]  /*16c0*/  @!P2 IMAD.IADD R19, R19, 0x1, -R2.reuse ;  /* 0x000000011313a824 */ /* 0x100fe200078e0a02 */
[----:B------:R-:W-:Y:S01]  /*16d0*/  ISETP.GE.AND P2, PT, R12, RZ, PT ;  /* 0x000000ff0c00720c */ /* 0x000fe20003f46270 */
[----:B------:R-:W-:Y:S01]  /*16e0*/  IMAD R35, R2, R4, R35 ;  /* 0x0000000402237224 */ /* 0x000fe200078e0223 */
[----:B------:R-:W-:Y:S01]  /*16f0*/  LOP3.LUT R12, R3, 0xa8, RZ, 0xfc, !PT ;  /* 0x000000a8030c7812 */ /* 0x000fe200078efcff */
[----:B------:R-:W-:Y:S02]  /*1700*/  @!P3 IMAD.IADD R5, R5, 0x1, -R2 ;  /* 0x000000010505b824 */ /* 0x000fe400078e0a02 */
[----:B------:R-:W-:Y:S01]  /*1710*/  @!P0 IMAD.MOV R19, RZ, RZ, -R19 ;  /* 0x000000ffff138224 */ /* 0x000fe200078e0a13 */
[----:B------:R-:W-:Y:S01]  /*1720*/  IABS R27, R12 ;  /* 0x0000000c001b7213 */ /* 0x000fe20000000000 */
[----:B------:R-:W-:Y:S01]  /*1730*/  IMAD.HI.U32 R4, R6, R21, RZ ;  /* 0x0000001506047227 */ /* 0x000fe200078e00ff */
[----:B------:R-:W-:-:S02]  /*1740*/  ISETP.GE.AND P0, PT, R12, RZ, PT ;  /* 0x000000ff0c00720c */ /* 0x000fc40003f06270 */
[C---:B------:R-:W-:Y:S01]  /*1750*/  ISETP.GT.U32.AND P3, PT, R2.reuse, R5, PT ;  /* 0x000000050200720c */ /* 0x040fe20003f64070 */
[----:B------:R-:W-:Y:S01]  /*1760*/  @!P6 IMAD.IADD R29, R29, 0x1, -R2 ;  /* 0x000000011d1de824 */ /* 0x000fe200078e0a02 */
[----:B------:R-:W-:Y:S01]  /*1770*/  ISETP.GT.U32.AND P6, PT, R2, R35, PT ;  /* 0x000000230200720c */ /* 0x000fe20003fc4070 */
[----:B------:R-:W-:-:S04]  /*1780*/  IMAD.HI.U32 R12, R6, R27, RZ ;  /* 0x0000001b060c7227 */ /* 0x000fc800078e00ff */
[----:B------:R-:W-:Y:S02]  /*1790*/  IMAD.MOV R12, RZ, RZ, -R12 ;  /* 0x000000ffff0c7224 */ /* 0x000fe400078e0a0c */
[----:B------:R-:W-:Y:S02]  /*17a0*/  IMAD.MOV.U32 R24, RZ, RZ, R7 ;  /* 0x000000ffff187224 */ /* 0x000fe400078e0007 */
[----:B------:R-:W-:Y:S02]  /*17b0*/  IMAD R27, R2, R12, R27 ;  /* 0x0000000c021b7224 */ /* 0x000fe400078e021b */
[----:B------:R-:W-:-:S04]  /*17c0*/  IMAD.HI.U32 R12, R6, R37, RZ ;  /* 0x00000025060c7227 */ /* 0x000fc800078e00ff */
[--C-:B------:R-:W-:Y:S02]  /*17d0*/  @!P6 IMAD.IADD R35, R35, 0x1, -R2.reuse ;  /* 0x000000012323e824 */ /* 0x100fe400078e0a02 */
[----:B------:R-:W-:Y:S01]  /*17e0*/  @!P3 IMAD.IADD R5, R5, 0x1, -R2 ;  /* 0x000000010505b824 */ /* 0x000fe200078e0a02 */
[C---:B------:R-:W-:Y:S01]  /*17f0*/  ISETP.GT.U32.AND P3, PT, R2.reuse, R27, PT ;  /* 0x0000001b0200720c */ /* 0x040fe20003f64070 */
[----:B------:R-:W-:Y:S01]  /*1800*/  IMAD.MOV R12, RZ, RZ, -R12 ;  /* 0x000000ffff0c7224 */ /* 0x000fe200078e0a0c */
[----:B------:R-:W-:Y:S01]  /*1810*/  ISETP.GT.U32.AND P6, PT, R2, R35, PT ;  /* 0x000000230200720c */ /* 0x000fe20003fc4070 */
[----:B------:R-:W-:Y:S02]  /*1820*/  IMAD.MOV.U32 R28, RZ, RZ, R5 ;  /* 0x000000ffff1c7224 */ /* 0x000fe400078e0005 */
[----:B------:R-:W-:-:S04]  /*1830*/  IMAD.HI.U32 R5, R6, R45, RZ ;  /* 0x0000002d06057227 */ /* 0x000fc800078e00ff */
[----:B------:R-:W-:Y:S02]  /*1840*/  IMAD.MOV R7, RZ, RZ, -R4 ;  /* 0x000000ffff077224 */ /* 0x000fe400078e0a04 */
[C---:B------:R-:W-:Y:S02]  /*1850*/  IMAD R37, R2.reuse, R12, R37 ;  /* 0x0000000c02257224 */ /* 0x040fe400078e0225 */
[----:B------:R-:W-:Y:S01]  /*1860*/  @!P5 IMAD.MOV R24, RZ, RZ, -R24 ;  /* 0x000000ffff18d224 */ /* 0x000fe200078e0a18 */
[C---:B------:R-:W-:Y:S01]  /*1870*/  ISETP.GT.U32.AND P5, PT, R2.reuse, R25, PT ;  /* 0x000000190200720c */ /* 0x040fe20003fa4070 */
[----:B------:R-:W-:Y:S02]  /*1880*/  IMAD.MOV R12, RZ, RZ, -R5 ;  /* 0x000000ffff0c7224 */ /* 0x000fe400078e0a05 */
[C---:B------:R-:W-:Y:S02]  /*1890*/  IMAD R5, R2.reuse, R7, R21 ;  /* 0x0000000702057224 */ /* 0x040fe400078e0215 */
[--C-:B------:R-:W-:Y:S01]  /*18a0*/  @!P3 IMAD.IADD R27, R27, 0x1, -R2.reuse ;  /* 0x000000011b1bb824 */ /* 0x100fe200078e0a02 */
[C---:B------:R-:W-:Y:S01]  /*18b0*/  ISETP.GT.U32.AND P3, PT, R2.reuse, R33, PT ;  /* 0x000000210200720c */ /* 0x040fe20003f64070 */
[----:B------:R-:W-:Y:S01]  /*18c0*/  @!P6 IMAD.IADD R35, R35, 0x1, -R2 ;  /* 0x000000012323e824 */ /* 0x000fe200078e0a02 */
[----:B------:R-:W-:Y:S01]  /*18d0*/  ISETP.GT.U32.AND P6, PT, R2, R5, PT ;  /* 0x000000050200720c */ /* 0x000fe20003fc4070 */
[----:B------:R-:W-:-:S04]  /*18e0*/  IMAD.HI.U32 R4, R6, R43, RZ ;  /* 0x0000002b06047227 */ /* 0x000fc800078e00ff */
[----:B------:R-:W-:Y:S01]  /*18f0*/  @!P5 IMAD.IADD R25, R25, 0x1, -R2 ;  /* 0x000000011919d824 */ /* 0x000fe200078e0a02 */
[C---:B------:R-:W-:Y:S01]  /*1900*/  ISETP.GT.U32.AND P5, PT, R2.reuse, R37, PT ;  /* 0x000000250200720c */ /* 0x040fe20003fa4070 */
[----:B------:R-:W-:Y:S02]  /*1910*/  IMAD.MOV R4, RZ, RZ, -R4 ;  /* 0x000000ffff047224 */ /* 0x000fe400078e0a04 */
[----:B------:R-:W-:Y:S01]  /*1920*/  @!P2 IMAD.MOV R28, RZ, RZ, -R28 ;  /* 0x000000ffff1ca224 */ /* 0x000fe200078e0a1c */
[C---:B------:R-:W-:Y:S01]  /*1930*/  ISETP.GT.U32.AND P2, PT, R2.reuse, R29, PT ;  /* 0x0000001d0200720c */ /* 0x040fe20003f44070 */
[--C-:B------:R-:W-:Y:S02]  /*1940*/  @!P3 IMAD.IADD R33, R33, 0x1, -R2.reuse ;  /* 0x000000012121b824 */ /* 0x100fe400078e0a02 */
[----:B------:R-:W-:Y:S02]  /*1950*/  @!P6 IMAD.IADD R5, R5, 0x1, -R2 ;  /* 0x000000010505e824 */ /* 0x000fe400078e0a02 */
[C---:B------:R-:W-:Y:S01]  /*1960*/  IMAD R43, R2.reuse, R4, R43 ;  /* 0x00000004022b7224 */ /* 0x040fe200078e022b */
[----:B------:R-:W-:Y:S01]  /*1970*/  ISETP.GT.U32.AND P3, PT, R2, R33, PT ;  /* 0x000000210200720c */ /* 0x000fe20003f64070 */
[----:B------:R-:W-:Y:S01]  /*1980*/  VIADD R4, R140, UR8 ;  /* 0x000000088c047c36 */ /* 0x000fe20008000000 */
[----:B------:R-:W-:Y:S01]  /*1990*/  ISETP.GT.U32.AND P6, PT, R2, R5, PT ;  /* 0x000000050200720c */ /* 0x000fe20003fc4070 */
[----:B------:R-:W-:-:S04]  /*19a0*/  IMAD.HI.U32 R14, R6, R47, RZ ;  /* 0x0000002f060e7227 */ /* 0x000fc800078e00ff */
[----:B------:R-:W-:Y:S02]  /*19b0*/  IMAD.MOV.U32 R26, RZ, RZ, R17 ;  /* 0x000000ffff1a7224 */ /* 0x000fe400078e0011 */
[----:B------:R-:W-:Y:S02]  /*19c0*/  @!P5 IMAD.IADD R37, R37, 0x1, -R2 ;  /* 0x000000012525d824 */ /* 0x000fe400078e0a02 */
[----:B------:R-:W-:Y:S02]  /*19d0*/  VIADD R36, R4, 0x18 ;  /* 0x0000001804247836 */ /* 0x000fe40000000000 */
[----:B------:R-:W-:Y:S01]  /*19e0*/  IMAD.MOV R14, RZ, RZ, -R14 ;  /* 0x000000ffff0e7224 */ /* 0x000fe200078e0a0e */
[C---:B------:R-:W-:Y:S01]  /*19f0*/  ISETP.GT.U32.AND P5, PT, R2.reuse, R37, PT ;  /* 0x000000250200720c */ /* 0x040fe20003fa4070 */
[----:B------:R-:W-:Y:S01]  /*1a00*/  @!P4 IMAD.MOV R26, RZ, RZ, -R26 ;  /* 0x000000ffff1ac224 */ /* 0x000fe200078e0a1a */
[C---:B------:R-:W-:Y:S01]  /*1a10*/  ISETP.GT.U32.AND P4, PT, R2.reuse, R27, PT ;  /* 0x0000001b0200720c */ /* 0x040fe20003f84070 */
[C---:B------:R-:W-:Y:S01]  /*1a20*/  IMAD R47, R2.reuse, R14, R47 ;  /* 0x0000000e022f7224 */ /* 0x040fe200078e022f */
[----:B------:R-:W-:Y:S01]  /*1a30*/  IABS R17, R36 ;  /* 0x0000002400117213 */ /* 0x000fe20000000000 */
[--C-:B------:R-:W-:Y:S01]  /*1a40*/  @!P2 IMAD.IADD R29, R29, 0x1, -R2.reuse ;  /* 0x000000011d1da824 */ /* 0x100fe200078e0a02 */
[C---:B------:R-:W-:Y:S01]  /*1a50*/  ISETP.GT.U32.AND P2, PT, R2.reuse, R43, PT ;  /* 0x0000002b0200720c */ /* 0x040fe20003f44070 */
[--C-:B------:R-:W-:Y:S01]  /*1a60*/  @!P3 IMAD.IADD R33, R33, 0x1, -R2.reuse ;  /* 0x000000012121b824 */ /* 0x100fe200078e0a02 */
[----:B------:R-:W-:Y:S01]  /*1a70*/  ISETP.GE.AND P3, PT, R3, RZ, PT ;  /* 0x000000ff0300720c */ /* 0x000fe20003f66270 */
[----:B------:R-:W-:Y:S01]  /*1a80*/  @!P6 IMAD.IADD R5, R5, 0x1, -R2 ;  /* 0x000000010505e824 */ /* 0x000fe200078e0a02 */
[----:B------:R-:W-:Y:S01]  /*1a90*/  ISETP.GT.U32.AND P6, PT, R2, R47, PT ;  /* 0x0000002f0200720c */ /* 0x000fe20003fc4070 */
[----:B------:R-:W-:-:S04]  /*1aa0*/  IMAD.HI.U32 R3, R6, R17, RZ ;  /* 0x0000001106037227 */ /* 0x000fc800078e00ff */
[----:B------:R-:W-:Y:S02]  /*1ab0*/  IMAD R45, R2, R12, R45 ;  /* 0x0000000c022d7224 */ /* 0x000fe400078e022d */
[C---:B------:R-:W-:Y:S02]  /*1ac0*/  VIADD R40, R4.reuse, 0x58 ;  /* 0x0000005804287836 */ /* 0x040fe40000000000 */
[----:B------:R-:W-:Y:S02]  /*1ad0*/  VIADD R38, R4, 0x38 ;  /* 0x0000003804267836 */ /* 0x000fe40000000000 */
[----:B------:R-:W-:Y:S02]  /*1ae0*/  IMAD.MOV R3, RZ, RZ, -R3 ;  /* 0x000000ffff037224 */ /* 0x000fe400078e0a03 */
[--C-:B------:R-:W-:Y:S01]  /*1af0*/  @!P4 IMAD.IADD R27, R27, 0x1, -R2.reuse ;  /* 0x000000011b1bc824 */ /* 0x100fe200078e0a02 */
[----:B------:R-:W-:Y:S01]  /*1b00*/  ISETP.GE.AND P4, PT, R23, RZ, PT ;  /* 0x000000ff1700720c */ /* 0x000fe20003f86270 */
[--C-:B------:R-:W-:Y:S01]  /*1b10*/  @!P5 IMAD.IADD R37, R37, 0x1, -R2.reuse ;  /* 0x000000012525d824 */ /* 0x100fe200078e0a02 */
[----:B------:R-:W-:Y:S01]  /*1b20*/  IABS R23, R40 ;  /* 0x0000002800177213 */ /* 0x000fe20000000000 */
[C---:B------:R-:W-:Y:S01]  /*1b30*/  IMAD R3, R2.reuse, R3, R17 ;  /* 0x0000000302037224 */ /* 0x040fe200078e0211 */
[C---:B------:R-:W-:Y:S01]  /*1b40*/  ISETP.GT.U32.AND P5, PT, R2.reuse, R45, PT ;  /* 0x0000002d0200720c */ /* 0x040fe20003fa4070 */
[--C-:B------:R-:W-:Y:S01]  /*1b50*/  @!P2 IMAD.IADD R43, R43, 0x1, -R2.reuse ;  /* 0x000000012b2ba824 */ /* 0x100fe200078e0a02 */
[----:B------:R-:W-:Y:S01]  /*1b60*/  IABS R21, R38 ;  /* 0x0000002600157213 */ /* 0x000fe20000000000 */
[----:B------:R-:W-:Y:S01]  /*1b70*/  @!P6 IMAD.IADD R47, R47, 0x1, -R2 ;  /* 0x000000012f2fe824 */ /* 0x000fe200078e0a02 */
[----:B------:R-:W-:Y:S01]  /*1b80*/  ISETP.GT.U32.AND P6, PT, R2, R3, PT ;  /* 0x000000030200720c */ /* 0x000fe20003fc4070 */
[----:B------:R-:W-:Y:S01]  /*1b90*/  IMAD.HI.U32 R12, R6, R23, RZ ;  /* 0x00000017060c7227 */ /* 0x000fe200078e00ff */
[----:B------:R-:W-:-:S03]  /*1ba0*/  ISETP.GT.U32.AND P2, PT, R2, R43, PT ;  /* 0x0000002b0200720c */ /* 0x000fc60003f44070 */
[----:B------:R-:W-:-:S04]  /*1bb0*/  IMAD.HI.U32 R7, R6, R21, RZ ;  /* 0x0000001506077227 */ /* 0x000fc800078e00ff */
[----:B------:R-:W-:Y:S02]  /*1bc0*/  IMAD.MOV R12, RZ, RZ, -R12 ;  /* 0x000000ffff0c7224 */ /* 0x000fe400078e0a0c */
[C---:B------:R-:W-:Y:S02]  /*1bd0*/  VIADD R42, R4.reuse, 0x78 ;  /* 0x00000078042a7836 */ /* 0x040fe40000000000 */
[----:B------:R-:W-:Y:S02]  /*1be0*/  IMAD.MOV R7, RZ, RZ, -R7 ;  /* 0x000000ffff077224 */ /* 0x000fe400078e0a07 */
[C---:B------:R-:W-:Y:S02]  /*1bf0*/  VIADD R44, R4.reuse, 0x98 ;  /* 0x00000098042c7836 */ /* 0x040fe40000000000 */
[C---:B------:R-:W-:Y:S02]  /*1c00*/  VIADD R46, R4.reuse, 0xb8 ;  /* 0x000000b8042e7836 */ /* 0x040fe40000000000 */
[----:B------:R-:W-:-:S02]  /*1c10*/  VIADD R50, R4, 0xd8 ;  /* 0x000000d804327836 */ /* 0x000fc40000000000 */
[--C-:B------:R-:W-:Y:S01]  /*1c20*/  @!P5 IMAD.IADD R45, R45, 0x1, -R2.reuse ;  /* 0x000000012d2dd824 */ /* 0x100fe200078e0a02 */
[----:B------:R-:W-:Y:S01]  /*1c30*/  ISETP.GE.AND P5, PT, R31, RZ, PT ;  /* 0x000000ff1f00720c */ /* 0x000fe20003fa6270 */
[----:B------:R-:W-:Y:S01]  /*1c40*/  IMAD R17, R2, R12, R23 ;  /* 0x0000000c02117224 */ /* 0x000fe200078e0217 */
[----:B------:R-:W-:Y:S01]  /*1c50*/  IABS R23, R42 ;  /* 0x0000002a00177213 */ /* 0x000fe20000000000 */
[----:B------:R-:W-:Y:S01]  /*1c60*/  VIADD R34, R4, 0xf8 ;  /* 0x000000f804227836 */ /* 0x000fe20000000000 */
[----:B------:R-:W-:Y:S01]  /*1c70*/  IABS R31, R44 ;  /* 0x0000002c001f7213 */ /* 0x000fe20000000000 */
[----:B------:R-:W-:Y:S01]  /*1c80*/  IMAD R7, R2, R7, R21 ;  /* 0x0000000702077224 */ /* 0x000fe200078e0215 */
[----:B------:R-:W-:Y:S01]  /*1c90*/  IABS R41, R46 ;  /* 0x0000002e00297213 */ /* 0x000fe20000000000 */
[----:B------:R-:W-:Y:S01]  /*1ca0*/  @!P6 IMAD.IADD R3, R3, 0x1, -R2 ;  /* 0x000000010303e824 */ /* 0x000fe200078e0a02 */
[----:B------:R-:W-:Y:S01]  /*1cb0*/  IABS R49, R50 ;  /* 0x0000003200317213 */ /* 0x000fe20000000000 */
[----:B------:R-:W-:Y:S01]  /*1cc0*/  IMAD.HI.U32 R4, R6, R23, RZ ;  /* 0x0000001706047227 */ /* 0x000fe200078e00ff */
[----:B------:R-:W-:-:S02]  /*1cd0*/  IABS R51, R34 ;  /* 0x0000002200337213 */ /* 0x000fc40000000000 */
[----:B------:R-:W-:Y:S01]  /*1ce0*/  ISETP.GT.U32.AND P6, PT, R2, R7, PT ;  /* 0x000000070200720c */ /* 0x000fe20003fc4070 */
[----:B------:R-:W-:-:S04]  /*1cf0*/  IMAD.HI.U32 R12, R6, R31, RZ ;  /* 0x0000001f060c7227 */ /* 0x000fc800078e00ff */
[----:B------:R-:W-:-:S04]  /*1d00*/  IMAD.HI.U32 R14, R6, R41, RZ ;  /* 0x00000029060e7227 */ /* 0x000fc800078e00ff */
[----:B------:R-:W-:Y:S01]  /*1d10*/  @!P2 IMAD.IADD R43, R43, 0x1, -R2 ;  /* 0x000000012b2ba824 */ /* 0x000fe200078e0a02 */
[----:B------:R-:W-:Y:S01]  /*1d20*/  ISETP.GE.AND P2, PT, R30, RZ, PT ;  /* 0x000000ff1e00720c */ /* 0x000fe20003f46270 */
[----:B------:R-:W-:-:S04]  /*1d30*/  IMAD.HI.U32 R21, R6, R49, RZ ;  /* 0x0000003106157227 */ /* 0x000fc800078e00ff */
[----:B------:R-:W-:Y:S01]  /*1d40*/  @!P1 IMAD.MOV R25, RZ, RZ, -R25 ;  /* 0x000000ffff199224 */ /* 0x000fe200078e0a19 */
[----:B------:R-:W-:Y:S01]  /*1d50*/  ISETP.GT.U32.AND P1, PT, R2, R45, PT ;  /* 0x0000002d0200720c */ /* 0x000fe20003f24070 */
[----:B------:R-:W-:-:S04]  /*1d60*/  IMAD.HI.U32 R6, R6, R51, RZ ;  /* 0x0000003306067227 */ /* 0x000fc800078e00ff */
[----:B------:R-:W-:Y:S02]  /*1d70*/  IMAD.MOV R4, RZ, RZ, -R4 ;  /* 0x000000ffff047224 */ /* 0x000fe400078e0a04 */
[----:B------:R-:W-:Y:S02]  /*1d80*/  IMAD.MOV R12, RZ, RZ, -R12 ;  /* 0x000000ffff0c7224 */ /* 0x000fe400078e0a0c */
[----:B------:R-:W-:Y:S02]  /*1d90*/  IMAD.MOV R14, RZ, RZ, -R14 ;  /* 0x000000ffff0e7224 */ /* 0x000fe400078e0a0e */
[----:B------:R-:W-:Y:S02]  /*1da0*/  IMAD.MOV R30, RZ, RZ, -R21 ;  /* 0x000000ffff1e7224 */ /* 0x000fe400078e0a15 */
[----:B------:R-:W-:Y:S02]  /*1db0*/  IMAD.MOV R6, RZ, RZ, -R6 ;  /* 0x000000ffff067224 */ /* 0x000fe400078e0a06 */
[----:B------:R-:W-:-:S02]  /*1dc0*/  IMAD R21, R2, R4, R23 ;  /* 0x0000000402157224 */ /* 0x000fc400078e0217 */
[C---:B------:R-:W-:Y:S01]  /*1dd0*/  IMAD R23, R2.reuse, R12, R31 ;  /* 0x0000000c02177224 */ /* 0x040fe200078e021f */
[----:B------:R-:W0:Y:S01]  /*1de0*/  LDS R4, [UR11] ;  /* 0x0000000bff047984 */ /* 0x000e220008000800 */
[C---:B------:R-:W-:Y:S02]  /*1df0*/  IMAD R31, R2.reuse, R14, R41 ;  /* 0x0000000e021f7224 */ /* 0x040fe400078e0229 */
[C---:B------:R-:W-:Y:S02]  /*1e00*/  IMAD R41, R2.reuse, R30, R49 ;  /* 0x0000001e02297224 */ /* 0x040fe400078e0231 */
[C---:B------:R-:W-:Y:S02]  /*1e10*/  IMAD R49, R2.reuse, R6, R51 ;  /* 0x0000000602317224 */ /* 0x040fe400078e0233 */
[----:B------:R-:W-:Y:S01]  /*1e20*/  @!P6 IMAD.IADD R7, R7, 0x1, -R2 ;  /* 0x000000010707e824 */ /* 0x000fe200078e0a02 */
[C---:B------:R-:W-:Y:S01]  /*1e30*/  ISETP.GT.U32.AND P6, PT, R2.reuse, R17, PT ;  /* 0x000000110200720c */ /* 0x040fe20003fc4070 */
[----:B------:R-:W-:Y:S01]  /*1e40*/  @!P0 IMAD.MOV R27, RZ, RZ, -R27 ;  /* 0x000000ffff1b8224 */ /* 0x000fe200078e0a1b */
[C---:B------:R-:W-:Y:S01]  /*1e50*/  ISETP.GT.U32.AND P0, PT, R2.reuse, R47, PT ;  /* 0x0000002f0200720c */ /* 0x040fe20003f04070 */
[----:B------:R-:W-:Y:S01]  /*1e60*/  @!P4 IMAD.MOV R29, RZ, RZ, -R29 ;  /* 0x000000ffff1dc224 */ /* 0x000fe200078e0a1d */
[----:B------:R-:W-:Y:S01]  /*1e70*/  ISETP.GT.U32.AND P4, PT, R2, R3, PT ;  /* 0x000000030200720c */ /* 0x000fe20003f84070 */
[----:B------:R-:W-:-:S02]  /*1e80*/  IMAD.MOV.U32 R6, RZ, RZ, R5 ;  /* 0x000000ffff067224 */ /* 0x000fc400078e0005 */
[----:B------:R-:W-:Y:S01]  /*1e90*/  @!P2 IMAD.MOV R33, RZ, RZ, -R33 ;  /* 0x000000ffff21a224 */ /* 0x000fe200078e0a21 */
[C---:B------:R-:W-:Y:S01]  /*1ea0*/  ISETP.GT.U32.AND P2, PT, R2.reuse, R7, PT ;  /* 0x000000070200720c */ /* 0x040fe20003f44070 */
[----:B------:R-:W-:Y:S01]  /*1eb0*/  @!P5 IMAD.MOV R35, RZ, RZ, -R35 ;  /* 0x000000ffff23d224 */ /* 0x000fe200078e0a23 */
[C---:B------:R-:W-:Y:S01]  /*1ec0*/  ISETP.GT.U32.AND P5, PT, R2.reuse, R21, PT ;  /* 0x000000150200720c */ /* 0x040fe20003fa4070 */
[----:B------:R-:W-:Y:S01]  /*1ed0*/  @!P1 IMAD.IADD R45, R45, 0x1, -R2 ;  /* 0x000000012d2d9824 */ /* 0x000fe200078e0a02 */
[C---:B------:R-:W-:Y:S01]  /*1ee0*/  ISETP.GT.U32.AND P1, PT, R2.reuse, R23, PT ;  /* 0x000000170200720c */ /* 0x040fe20003f24070 */
[----:B------:R-:W-:Y:S01]  /*1ef0*/  @!P3 IMAD.MOV R6, RZ, RZ, -R6 ;  /* 0x000000ffff06b224 */ /* 0x000fe200078e0a06 */
[C---:B------:R-:W-:Y:S01]  /*1f00*/  ISETP.GT.U32.AND P3, PT, R2.reuse, R31, PT ;  /* 0x0000001f0200720c */ /* 0x040fe20003f64070 */
[--C-:B------:R-:W-:Y:S01]  /*1f10*/  @!P0 IMAD.IADD R47, R47, 0x1, -R2.reuse ;  /* 0x000000012f2f8824 */ /* 0x100fe200078e0a02 */
[C---:B------:R-:W-:Y:S01]  /*1f20*/  ISETP.GT.U32.AND P0, PT, R2.reuse, R41, PT ;  /* 0x000000290200720c */ /* 0x040fe20003f04070 */
[--C-:B------:R-:W-:Y:S01]  /*1f30*/  @!P4 IMAD.IADD R3, R3, 0x1, -R2.reuse ;  /* 0x000000010303c824 */ /* 0x100fe200078e0a02 */
[----:B------:R-:W-:Y:S01]  /*1f40*/  ISETP.GT.U32.AND P4, PT, R2, R49, PT ;  /* 0x000000310200720c */ /* 0x000fe20003f84070 */
[--C-:B------:R-:W-:Y:S01]  /*1f50*/  @!P6 IMAD.IADD R17, R17, 0x1, -R2.reuse ;  /* 0x000000011111e824 */ /* 0x100fe200078e0a02 */
[----:B------:R-:W-:Y:S01]  /*1f60*/  ISETP.GE.AND P6, PT, R52, RZ, PT ;  /* 0x000000ff3400720c */ /* 0x000fe20003fc6270 */
        /* <DEDUP_REMOVED lines=10> */
[----:B------:R-:W-:Y:S01]  /*2010*/  @!P4 IMAD.IADD R49, R49, 0x1, -R2 ;  /* 0x000000013131c824 */ /* 0x000fe200078e0a02 */
[----:B------:R-:W-:Y:S01]  /*2020*/  ISETP.GT.U32.AND P4, PT, R2, R21, PT ;  /* 0x000000150200720c */ /* 0x000fe20003f84070 */
[----:B------:R-:W-:Y:S01]  /*2030*/  IMAD.MOV.U32 R12, RZ, RZ, R3 ;  /* 0x000000ffff0c7224 */ /* 0x000fe200078e0003 */
[----:B0-----:R-:W-:Y:S01]  /*2040*/  R2UR UR10, R4 ;  /* 0x00000000040a72ca */ /* 0x001fe200000e0000 */
[----:B------:R-:W-:Y:S01]  /*2050*/  @!P2 IMAD.MOV R37, RZ, RZ, -R37 ;  /* 0x000000ffff25a224 */ /* 0x000fe200078e0a25 */
[C---:B------:R-:W-:Y:S01]  /*2060*/  ISETP.GT.U32.AND P2, PT, R2.reuse, R17, PT ;  /* 0x000000110200720c */ /* 0x040fe20003f44070 */
[----:B------:R-:W-:Y:S01]  /*2070*/  @!P6 IMAD.MOV R43, RZ, RZ, -R43 ;  /* 0x000000ffff2be224 */ /* 0x000fe200078e0a2b */
[C---:B------:R-:W-:Y:S01]  /*2080*/  ISETP.GT.U32.AND P6, PT, R2.reuse, R41, PT ;  /* 0x000000290200720c */ /* 0x040fe20003fc4070 */
[----:B------:R-:W-:Y:S01]  /*2090*/  @!P5 IMAD.MOV R45, RZ, RZ, -R45 ;  /* 0x000000ffff2dd224 */ /* 0x000fe200078e0a2d */
[C---:B------:R-:W-:Y:S01]  /*20a0*/  ISETP.GT.U32.AND P5, PT, R2.reuse, R23, PT ;  /* 0x000000170200720c */ /* 0x040fe20003fa4070 */
[----:B------:R-:W-:Y:S01]  /*20b0*/  @!P1 IMAD.MOV R47, RZ, RZ, -R47 ;  /* 0x000000ffff2f9224 */ /* 0x000fe200078e0a2f */
[C---:B------:R-:W-:Y:S01]  /*20c0*/  ISETP.GT.U32.AND P1, PT, R2.reuse, R31, PT ;  /* 0x0000001f0200720c */ /* 0x040fe20003f24070 */
[----:B------:R-:W-:Y:S01]  /*20d0*/  @!P3 IMAD.MOV R12, RZ, RZ, -R12 ;  /* 0x000000ffff0cb224 */ /* 0x000fe200078e0a0c */
[----:B------:R-:W-:Y:S01]  /*20e0*/  ISETP.GT.U32.AND P3, PT, R2, R49, PT ;  /* 0x000000310200720c */ /* 0x000fe20003f64070 */
[--C-:B------:R-:W-:Y:S01]  /*20f0*/  @!P4 IMAD.IADD R21, R21, 0x1, -R2.reuse ;  /* 0x000000011515c824 */ /* 0x100fe200078e0a02 */
[----:B------:R-:W0:Y:S01]  /*2100*/  LDC.64 R4, c[0x0][0x3a0] ;  /* 0x0000e800ff047b82 */ /* 0x000e220000000a00 */
[----:B------:R-:W-:Y:S01]  /*2110*/  IMAD.MOV.U32 R14, RZ, RZ, R7 ;  /* 0x000000ffff0e7224 */ /* 0x000fe200078e0007 */
[----:B------:R-:W-:Y:S01]  /*2120*/  ISETP.GE.AND P4, PT, R44, RZ, PT ;  /* 0x000000ff2c00720c */ /* 0x000fe20003f86270 */
[--C-:B------:R-:W-:Y:S01]  /*2130*/  @!P2 IMAD.IADD R17, R17, 0x1, -R2.reuse ;  /* 0x000000011111a824 */ /* 0x100fe200078e0a02 */
[----:B------:R-:W-:Y:S01]  /*2140*/  ISETP.GE.AND P2, PT, R42, RZ, PT ;  /* 0x000000ff2a00720c */ /* 0x000fe20003f46270 */
[--C-:B------:R-:W-:Y:S01]  /*2150*/  @!P6 IMAD.IADD R41, R41, 0x1, -R2.reuse ;  /* 0x000000012929e824 */ /* 0x100fe200078e0a02 */
[----:B------:R-:W-:Y:S01]  /*2160*/  LOP3.LUT R7, RZ, R39, RZ, 0x33, !PT ;  /* 0x00000027ff077212 */ /* 0x000fe200078e33ff */
[--C-:B------:R-:W-:Y:S01]  /*2170*/  @!P5 IMAD.IADD R23, R23, 0x1, -R2.reuse ;  /* 0x000000011717d824 */ /* 0x100fe200078e0a02 */
[----:B------:R-:W-:Y:S01]  /*2180*/  ISETP.GE.AND P5, PT, R46, RZ, PT ;  /* 0x000000ff2e00720c */ /* 0x000fe20003fa6270 */
[--C-:B------:R-:W-:Y:S01]  /*2190*/  @!P1 IMAD.IADD R31, R31, 0x1, -R2.reuse ;  /* 0x000000011f1f9824 */ /* 0x100fe200078e0a02 */
[----:B------:R-:W-:Y:S01]  /*21a0*/  ISETP.GE.AND P1, PT, R50, RZ, PT ;  /* 0x000000ff3200720c */ /* 0x000fe20003f26270 */
[----:B------:R-:W-:Y:S01]  /*21b0*/  @!P3 IMAD.IADD R49, R49, 0x1, -R2 ;  /* 0x000000013131b824 */ /* 0x000fe200078e0a02 */
[----:B------:R-:W-:Y:S01]  /*21c0*/  ISETP.NE.AND P3, PT, R39, RZ, PT ;  /* 0x000000ff2700720c */ /* 0x000fe20003f65270 */
[----:B------:R-:W1:Y:S01]  /*21d0*/  LDC.64 R2, c[0x0][0x3a8] ;  /* 0x0000ea00ff027b82 */ /* 0x000e620000000a00 */
[----:B------:R-:W-:Y:S01]  /*21e0*/  @!P0 IMAD.MOV R14, RZ, RZ, -R14 ;  /* 0x000000ffff0e8224 */ /* 0x000fe200078e0a0e */
[----:B------:R-:W-:Y:S01]  /*21f0*/  ISETP.GE.AND P0, PT, R40, RZ, PT ;  /* 0x000000ff2800720c */ /* 0x000fe20003f06270 */
[----:B------:R-:W-:Y:S01]  /*2200*/  @!P4 IMAD.MOV R23, RZ, RZ, -R23 ;  /* 0x000000ffff17c224 */ /* 0x000fe200078e0a17 */
[----:B------:R-:W-:Y:S01]  /*2210*/  ISETP.GE.AND P6, PT, R34, RZ, PT ;  /* 0x000000ff2200720c */ /* 0x000fe20003fc6270 */
[----:B------:R-:W-:Y:S01]  /*2220*/  @!P2 IMAD.MOV R21, RZ, RZ, -R21 ;  /* 0x000000ffff15a224 */ /* 0x000fe200078e0a15 */
[C---:B------:R-:W-:Y:S01]  /*2230*/  SEL R42, R7.reuse, R20, !P3 ;  /* 0x00000014072a7207 */ /* 0x040fe20005800000 */
[----:B------:R-:W-:Y:S01]  /*2240*/  UIADD3 UR12, UPT, UPT, UR5, UR4, UR10 ;  /* 0x00000004050c7290 */ /* 0x000fe2000fffe00a */
[C---:B------:R-:W-:Y:S01]  /*2250*/  SEL R44, R7.reuse, R19, !P3 ;  /* 0x00000013072c7207 */ /* 0x040fe20005800000 */
[----:B------:R-:W-:Y:S01]  /*2260*/  @!P5 IMAD.MOV R31, RZ, RZ, -R31 ;  /* 0x000000ffff1fd224 */ /* 0x000fe200078e0a1f */
[C---:B------:R-:W-:Y:S01]  /*2270*/  SEL R50, R7.reuse, R21, !P3 ;  /* 0x0000001507327207 */ /* 0x040fe20005800000 */
[----:B0-----:R-:W-:Y:S01]  /*2280*/  IMAD R98, R98, R5, RZ ;  /* 0x0000000562627224 */ /* 0x001fe200078e02ff */
[C---:B------:R-:W-:Y:S01]  /*2290*/  SEL R57, R7.reuse, R23, !P3 ;  /* 0x0000001707397207 */ /* 0x040fe20005800000 */
[----:B------:R-:W-:Y:S01]  /*22a0*/  VIADD R5, R4, 0x1f ;  /* 0x0000001f04057836 */ /* 0x000fe20000000000 */
[C---:B------:R-:W-:Y:S01]  /*22b0*/  SEL R53, R7.reuse, R26, !P3 ;  /* 0x0000001a07357207 */ /* 0x040fe20005800000 */
[----:B------:R-:W-:Y:S01]  /*22c0*/  @!P0 IMAD.MOV R17, RZ, RZ, -R17 ;  /* 0x000000ffff118224 */ /* 0x000fe200078e0a11 */
[----:B------:R-:W-:Y:S01]  /*22d0*/  SEL R67, R7, R33, !P3 ;  /* 0x0000002107437207 */ /* 0x000fe20005800000 */
[----:B------:R-:W-:Y:S01]  /*22e0*/  @!P1 IMAD.MOV R41, RZ, RZ, -R41 ;  /* 0x000000ffff299224 */ /* 0x000fe200078e0a29 */
[----:B------:R-:W-:Y:S01]  /*22f0*/  ISETP.GT.AND P0, PT, R5, 0x1f, PT ;  /* 0x0000001f0500780c */ /* 0x000fe20003f04270 */
[----:B------:R-:W-:Y:S01]  /*2300*/  @!P6 IMAD.MOV R49, RZ, RZ, -R49 ;  /* 0x000000ffff31e224 */ /* 0x000fe200078e0a31 */
[----:B------:R-:W-:-:S02]  /*2310*/  SEL R20, R7, R17, !P3 ;  /* 0x0000001107147207 */ /* 0x000fc40005800000 */
[----:B------:R-:W-:Y:S01]  /*2320*/  SEL R30, R7, R6, !P3 ;  /* 0x00000006071e7207 */ /* 0x000fe20005800000 */
[----:B-1----:R-:W-:Y:S01]  /*2330*/  IMAD R17, R143, R2, RZ ;  /* 0x000000028f117224 */ /* 0x002fe200078e02ff */
[C---:B------:R-:W-:Y:S02]  /*2340*/  SEL R32, R7.reuse, R8, !P3 ;  /* 0x0000000807207207 */ /* 0x040fe40005800000 */
[C---:B------:R-:W-:Y:S01]  /*2350*/  SEL R34, R7.reuse, R10, !P3 ;  /* 0x0000000a07227207 */ /* 0x040fe20005800000 */
[C---:B------:R-:W-:Y:S01]  /*2360*/  IMAD R19, R2.reuse, 0x2, R17 ;  /* 0x0000000202137824 */ /* 0x040fe200078e0211 */
[C---:B------:R-:W-:Y:S02]  /*2370*/  SEL R36, R7.reuse, R9, !P3 ;  /* 0x0000000907247207 */ /* 0x040fe40005800000 */
[C---:B------:R-:W-:Y:S01]  /*2380*/  SEL R38, R7.reuse, R11, !P3 ;  /* 0x0000000b07267207 */ /* 0x040fe20005800000 */
[----:B------:R-:W-:Y:S01]  /*2390*/  IMAD R21, R2, 0x2, R19 ;  /* 0x0000000202157824 */ /* 0x000fe200078e0213 */
[----:B------:R-:W-:-:S02]  /*23a0*/  SEL R39, R7, R13, !P3 ;  /* 0x0000000d07277207 */ /* 0x000fc40005800000 */
[C---:B------:R-:W-:Y:S01]  /*23b0*/  SEL R16, R7.reuse, R16, !P3 ;  /* 0x0000001007107207 */ /* 0x040fe20005800000 */
[C---:B------:R-:W-:Y:S01]  /*23c0*/  IMAD R23, R2.reuse, 0x2, R21 ;  /* 0x0000000202177824 */ /* 0x040fe200078e0215 */
[C---:B------:R-:W-:Y:S02]  /*23d0*/  SEL R18, R7.reuse, R18, !P3 ;  /* 0x0000001207127207 */ /* 0x040fe40005800000 */
[C---:B------:R-:W-:Y:S01]  /*23e0*/  SEL R40, R7.reuse, R15, !P3 ;  /* 0x0000000f07287207 */ /* 0x040fe20005800000 */
[----:B------:R-:W-:Y:S01]  /*23f0*/  IMAD R115, R2, 0x2, R23 ;  /* 0x0000000202737824 */ /* 0x000fe200078e0217 */
[C---:B------:R-:W-:Y:S02]  /*2400*/  SEL R46, R7.reuse, R22, !P3 ;  /* 0x00000016072e7207 */ /* 0x040fe40005800000 */
[C---:B------:R-:W-:Y:S02]  /*2410*/  SEL R51, R7.reuse, R24, !P3 ;  /* 0x0000001807337207 */ /* 0x040fe40005800000 */
[----:B------:R-:W-:-:S02]  /*2420*/  SEL R55, R7, R28, !P3 ;  /* 0x0000001c07377207 */ /* 0x000fc40005800000 */
[C---:B------:R-:W-:Y:S02]  /*2430*/  SEL R59, R7.reuse, R25, !P3 ;  /* 0x00000019073b7207 */ /* 0x040fe40005800000 */
[C---:B------:R-:W-:Y:S02]  /*2440*/  SEL R61, R7.reuse, R27, !P3 ;  /* 0x0000001b073d7207 */ /* 0x040fe40005800000 */
[C---:B------:R-:W-:Y:S02]  /*2450*/  SEL R63, R7.reuse, R29, !P3 ;  /* 0x0000001d073f7207 */ /* 0x040fe40005800000 */
        /* <DEDUP_REMOVED lines=9> */
[----:B------:R-:W-:Y:S01]  /*24f0*/  SEL R49, R7, R49, !P3 ;  /* 0x0000003107317207 */ /* 0x000fe20005800000 */
[----:B------:R-:W-:Y:S01]  /*2500*/  BAR.SYNC.DEFER_BLOCKING 0x0 ;  /* 0x0000000000007b1d */ /* 0x000fe20000010000 */
[----:B------:R-:W-:Y:S02]  /*2510*/  ISETP.NE.U32.AND P1, PT, R141, RZ, PT ;  /* 0x000000ff8d00720c */ /* 0x000fe40003f25070 */
[----:B------:R-:W-:-:S03]  /*2520*/  ISETP.LT.AND P2, PT, R79, R4, P0 ;  /* 0x000000044f00720c */ /* 0x000fc60000741270 */
[----:B---3--:R-:W-:Y:S10]  /*2530*/  BRA.U UP0, `(.L_x_5) ;  /* 0x0000000100187547 */ /* 0x008ff4000b800000 */
[----:B------:R-:W-:Y:S01]  /*2540*/  ELECT P3, URZ, PT ;  /* 0x0000000000ff782f */ /* 0x000fe20003860000 */
[----:B------:R-:W-:Y:S01]  /*2550*/  IMAD.MOV.U32 R6, RZ, RZ, 0x1 ;  /* 0x00000001ff067424 */ /* 0x000fe200078e00ff */
[----:B------:R-:W-:Y:S01]  /*2560*/  UMOV UR4, 0x40 ;  /* 0x0000004000047882 */ /* 0x000fe20000000000 */
[----:B------:R-:W-:Y:S01]  /*2570*/  UVIRTCOUNT.DEALLOC.SMPOOL 0x80 ;  /* 0x000000800000784c */ /* 0x000fe20000000000 */
[----:B------:R-:W-:-:S09]  /*2580*/  ULEA UR4, UR6, UR4, 0x18 ;  /* 0x0000000406047291 */ /* 0x000fd2000f8ec0ff */
[----:B------:R0:W-:Y:S03]  /*2590*/  @P3 STS.U8 [UR4], R6 ;  /* 0x00000006ff003988 */ /* 0x0001e60008000004 */
.L_x_5:
[----:B------:R-:W-:Y:S01]  /*25a0*/  STTM.x128 tmem[UR12], RZ ;  /* 0x000000ff000079ed */ /* 0x000fe200083c000c */
[----:B------:R-:W1:Y:S02]  /*25b0*/  FENCE.VIEW.ASYNC.T ;  /* 0x00000000000073c6 */ /* 0x000e640000000200 */
[----:B-1----:R-:W-:Y:S01]  /*25c0*/  VOTEU.ALL UP1, P1 ;  /* 0x0000000000ff7886 */ /* 0x002fe20000820000 */
[----:B------:R-:W-:Y:S01]  /*25d0*/  VOTEU.ALL UP2, P1 ;  /* 0x0000000000ff7886 */ /* 0x000fe20000840000 */
[----:B------:R-:W-:Y:S01]  /*25e0*/  IMAD R117, R2, 0x2, R115 ;  /* 0x0000000202757824 */ /* 0x000fe200078e0273 */
[----:B------:R-:W-:Y:S01]  /*25f0*/  ISETP.LT.AND P3, PT, R81, R4, P0 ;  /* 0x000000045100720c */ /* 0x000fe20000761270 */
[----:B------:R-:W-:Y:S01]  /*2600*/  IMAD.SHL.U32 R96, R98, 0x2, RZ ;  /* 0x0000000262607824 */ /* 0x000fe200078e00ff */
[----:B------:R-:W-:-:S04]  /*2610*/  @!UP1 UIADD3 UR4, UPT, UPT, -UR7, 0x100000, URZ ;  /* 0x0010000007049890 */ /* 0x000fc8000fffe1ff */
[----:B------:R-:W-:Y:S02]  /*2620*/  @!UP1 USHF.L.U32 UR5, UR4, 0xb, URZ ;  /* 0x0000000b04059899 */ /* 0x000fe400080006ff */
[----:B------:R-:W-:Y:S01]  /*2630*/  @!UP1 USHF.L.U32 UR4, UR4, 0x1, URZ ;  /* 0x0000000104049899 */ /* 0x000fe200080006ff */
[----:B------:R-:W-:Y:S01]  /*2640*/  BAR.SYNC.DEFER_BLOCKING 0x0 ;  /* 0x0000000000007b1d */ /* 0x000fe20000010000 */
[----:B------:R-:W-:Y:S01]  /*2650*/  IMAD R113, R2, 0x2, R117 ;  /* 0x0000000202717824 */ /* 0x000fe200078e0275 */
[----:B------:R-:W-:-:S03]  /*2660*/  IADD3 R120, P4, PT, R96, UR16, RZ ;  /* 0x0000001060787c10 */ /* 0x000fc6000ff9e0ff */
[----:B------:R-:W-:Y:S01]  /*2670*/  IMAD R105, R2, 0x2, R113 ;  /* 0x0000000202697824 */ /* 0x000fe200078e0271 */
[----:B------:R-:W-:-:S03]  /*2680*/  LEA.HI.X.SX32 R108, R98, UR17, 0x1, P4 ;  /* 0x00000011626c7c11 */ /* 0x000fc6000a0f0eff */
[C---:B------:R-:W-:Y:S01]  /*2690*/  IMAD R99, R2.reuse, 0x2, R105 ;  /* 0x0000000202637824 */ /* 0x040fe200078e0269 */
[-C--:B0-----:R-:W-:Y:S02]  /*26a0*/  LEA R6, P4, R115, R120.reuse, 0x1 ;  /* 0x0000007873067211 */ /* 0x081fe400078808ff */
[----:B------:R-:W-:Y:S01]  /*26b0*/  LEA R8, P5, R117, R120, 0x1 ;  /* 0x0000007875087211 */ /* 0x000fe200078a08ff */
[C---:B------:R-:W-:Y:S01]  /*26c0*/  IMAD R97, R2.reuse, 0x2, R99 ;  /* 0x0000000202617824 */ /* 0x040fe200078e0263 */
[----:B------:R-:W-:Y:S02]  /*26d0*/  LEA.HI.X.SX32 R7, R115, R108, 0x1, P4 ;  /* 0x0000006c73077211 */ /* 0x000fe400020f0eff */
[C---:B------:R-:W-:Y:S01]  /*26e0*/  LOP3.LUT R85, R143.reuse, 0x18, RZ, 0xfc, !PT ;  /* 0x000000188f557812 */ /* 0x040fe200078efcff */
[----:B------:R-:W0:Y:S02]  /*26f0*/  FENCE.VIEW.ASYNC.S ;  /* 0x00000000000073c6 */ /* 0x000e240000000000 */
[----:B0-----:R0:W1:Y:S02]  /*2700*/  @!UP2 SYNCS.EXCH.64 URZ, [UR13], UR4 ;  /* 0x000000040dffa5b2 */ /* 0x0010640008000100 */
[----:B-1----:R-:W-:Y:S01]  /*2710*/  BAR.SYNC.DEFER_BLOCKING 0x0 ;  /* 0x0000000000007b1d */ /* 0x002fe20000010000 */
[----:B------:R-:W-:Y:S01]  /*2720*/  IMAD R101, R2, 0x2, R97 ;  /* 0x0000000202657824 */ /* 0x000fe200078e0261 */
[----:B------:R-:W-:-:S02]  /*2730*/  LOP3.LUT R83, R143, 0x10, RZ, 0xfc, !PT ;  /* 0x000000108f537812 */ /* 0x000fc400078efcff */
[----:B------:R-:W-:Y:S01]  /*2740*/  LEA.HI.X.SX32 R9, R117, R108, 0x1, P5 ;  /* 0x0000006c75097211 */ /* 0x000fe200028f0eff */
[----:B------:R-:W-:Y:S01]  /*2750*/  IMAD R103, R2, 0x2, R101 ;  /* 0x0000000202677824 */ /* 0x000fe200078e0265 */
[----:B------:R-:W-:-:S03]  /*2760*/  ISETP.LT.AND P4, PT, R83, R4, P0 ;  /* 0x000000045300720c */ /* 0x000fc60000781270 */
[C---:B------:R-:W-:Y:S01]  /*2770*/  IMAD R13, R2.reuse, 0x2, R103 ;  /* 0x00000002020d7824 */ /* 0x040fe200078e0267 */
[----:B------:R-:W-:Y:S01]  /*2780*/  LOP3.LUT R87, R143, 0x1a, RZ, 0xfc, !PT ;  /* 0x0000001a8f577812 */ /* 0x000fe200078efcff */
[----:B0-----:R-:W0:Y:S03]  /*2790*/  LDCU UR4, c[0x0][0x3b0] ;  /* 0x00007600ff0477ac */ /* 0x001e260008000800 */
[----:B------:R-:W-:Y:S01]  /*27a0*/  LEA R12, P5, R13, R120, 0x1 ;  /* 0x000000780d0c7211 */ /* 0x000fe200078a08ff */
[----:B------:R-:W-:Y:S01]  /*27b0*/  IMAD R25, R2, 0x2, R13 ;  /* 0x0000000202197824 */ /* 0x000fe200078e020d */
[----:B------:R-:W-:Y:S01]  /*27c0*/  PRMT R84, RZ, 0x7610, R84 ;  /* 0x00007610ff547816 */ /* 0x000fe20000000054 */
[----:B------:R-:W2:Y:S01]  /*27d0*/  @P2 LDG.E.U16 R82, desc[UR24][R6.64] ;  /* 0x0000001806522981 */ /* 0x000ea2000c1e1500 */
[----:B------:R-:W-:-:S03]  /*27e0*/  ISETP.LT.AND P2, PT, R85, R4, P0 ;  /* 0x000000045500720c */ /* 0x000fc60000741270 */
[----:B------:R1:W3:Y:S01]  /*27f0*/  @P3 LDG.E.U16 R80, desc[UR24][R8.64] ;  /* 0x0000001808503981 */ /* 0x0002e2000c1e1500 */
[C---:B------:R-:W-:Y:S02]  /*2800*/  LEA R10, P3, R99.reuse, R120, 0x1 ;  /* 0x00000078630a7211 */ /* 0x040fe400078608ff */
[----:B------:R-:W-:Y:S02]  /*2810*/  PRMT R86, RZ, 0x7610, R86 ;  /* 0x00007610ff567816 */ /* 0x000fe40000000056 */
[-C--:B------:R-:W-:Y:S02]  /*2820*/  LEA.HI.X.SX32 R11, R99, R108.reuse, 0x1, P3 ;  /* 0x0000006c630b7211 */ /* 0x080fe400018f0eff */
[----:B------:R-:W-:Y:S02]  /*2830*/  LEA.HI.X.SX32 R13, R13, R108, 0x1, P5 ;  /* 0x0000006c0d0d7211 */ /* 0x000fe400028f0eff */
[----:B------:R-:W-:Y:S01]  /*2840*/  ISETP.LT.AND P3, PT, R87, R4, P0 ;  /* 0x000000045700720c */ /* 0x000fe20000761270 */
[----:B------:R-:W4:Y:S01]  /*2850*/  @P4 LDG.E.U16 R86, desc[UR24][R10.64] ;  /* 0x000000180a564981 */ /* 0x000f22000c1e1500 */
[----:B------:R-:W-:-:S02]  /*2860*/  LOP3.LUT R89, R143, 0x12, RZ, 0xfc, !PT ;  /* 0x000000128f597812 */ /* 0x000fc400078efcff */
[-C--:B------:R-:W-:Y:S01]  /*2870*/  LEA R14, P5, R25, R120.reuse, 0x1 ;  /* 0x00000078190e7211 */ /* 0x080fe200078a08ff */
[----:B------:R5:W2:Y:S01]  /*2880*/  @P2 LDG.E.U16 R84, desc[UR24][R12.64] ;  /* 0x000000180c542981 */ /* 0x000aa2000c1e1500 */
[----:B-1----:R-:W-:Y:S02]  /*2890*/  LEA R8, P2, R97, R120, 0x1 ;  /* 0x0000007861087211 */ /* 0x002fe400078408ff */
[----:B------:R-:W-:Y:S02]  /*28a0*/  ISETP.LT.AND P4, PT, R89, R4, P0 ;  /* 0x000000045900720c */ /* 0x000fe40000781270 */
[----:B------:R-:W-:Y:S02]  /*28b0*/  LOP3.LUT R91, R143, 0xc, RZ, 0xfc, !PT ;  /* 0x0000000c8f5b7812 */ /* 0x000fe400078efcff */
[----:B------:R-:W-:Y:S02]  /*28c0*/  PRMT R88, RZ, 0x7610, R88 ;  /* 0x00007610ff587816 */ /* 0x000fe40000000058 */
[----:B------:R-:W-:-:S02]  /*28d0*/  LEA.HI.X.SX32 R15, R25, R108, 0x1, P5 ;  /* 0x0000006c190f7211 */ /* 0x000fc400028f0eff */
[----:B------:R-:W-:Y:S02]  /*28e0*/  LEA.HI.X.SX32 R9, R97, R108, 0x1, P2 ;  /* 0x0000006c61097211 */ /* 0x000fe400010f0eff */
[----:B------:R-:W-:Y:S01]  /*28f0*/  ISETP.LT.AND P2, PT, R91, R4, P0 ;  /* 0x000000045b00720c */ /* 0x000fe20000741270 */
[----:B------:R-:W2:Y:S01]  /*2900*/  @P3 LDG.E.U16 R88, desc[UR24][R14.64] ;  /* 0x000000180e583981 */ /* 0x000ea2000c1e1500 */
[----:B------:R-:W-:Y:S02]  /*2910*/  PRMT R90, RZ, 0x7610, R90 ;  /* 0x00007610ff5a7816 */ /* 0x000fe4000000005a */
[----:B------:R-:W-:Y:S02]  /*2920*/  LEA R6, P3, R113, R120, 0x1 ;  /* 0x0000007871067211 */ /* 0x000fe400078608ff */
[----:B------:R-:W-:Y:S02]  /*2930*/  LOP3.LUT R95, R143, 0x1c, RZ, 0xfc, !PT ;  /* 0x0000001c8f5f7812 */ /* 0x000fe400078efcff */
[----:B------:R-:W-:Y:S01]  /*2940*/  PRMT R92, RZ, 0x7610, R92 ;  /* 0x00007610ff5c7816 */ /* 0x000fe2000000005c */
[----:B------:R1:W2:Y:S01]  /*2950*/  @P4 LDG.E.U16 R90, desc[UR24][R8.64] ;  /* 0x00000018085a4981 */ /* 0x0002a2000c1e1500 */
[----:B------:R-:W-:Y:S01]  /*2960*/  LEA.HI.X.SX32 R7, R113, R108, 0x1, P3 ;  /* 0x0000006c71077211 */ /* 0x000fe200018f0eff */
[----:B------:R-:W-:Y:S01]  /*2970*/  IMAD R25, R2, 0x2, R25 ;  /* 0x0000000202197824 */ /* 0x000fe200078e0219 */
[----:B------:R-:W-:-:S02]  /*2980*/  LOP3.LUT R78, R0, 0x1f, RZ, 0xc0, !PT ;  /* 0x0000001f004e7812 */ /* 0x000fc400078ec0ff */
[----:B------:R-:W-:Y:S01]  /*2990*/  ISETP.LT.AND P4, PT, R95, R4, P0 ;  /* 0x000000045f00720c */ /* 0x000fe20000781270 */
[----:B------:R0:W2:Y:S01]  /*29a0*/  @P2 LDG.E.U16 R92, desc[UR24][R6.64] ;  /* 0x00000018065c2981 */ /* 0x0000a2000c1e1500 */
[----:B------:R-:W-:Y:S01]  /*29b0*/  LOP3.LUT R93, R143, 0x14, RZ, 0xfc, !PT ;  /* 0x000000148f5d7812 */ /* 0x000fe200078efcff */
[----:B-----5:R-:W-:Y:S01]  /*29c0*/  IMAD R12, R78, R3, RZ ;  /* 0x000000034e0c7224 */ /* 0x020fe200078e02ff */
[-C--:B------:R-:W-:Y:S02]  /*29d0*/  LEA R10, P2, R101, R120.reuse, 0x1 ;  /* 0x00000078650a7211 */ /* 0x080fe400078408ff */
[----:B-1----:R-:W-:Y:S02]  /*29e0*/  LEA R8, P5, R25, R120, 0x1 ;  /* 0x0000007819087211 */ /* 0x002fe400078a08ff */
[----:B------:R-:W-:Y:S02]  /*29f0*/  ISETP.LT.AND P3, PT, R93, R4, P0 ;  /* 0x000000045d00720c */ /* 0x000fe40000761270 */
[----:B------:R-:W-:-:S02]  /*2a00*/  PRMT R94, RZ, 0x7610, R94 ;  /* 0x00007610ff5e7816 */ /* 0x000fc4000000005e */
[-C--:B------:R-:W-:Y:S02]  /*2a10*/  LEA.HI.X.SX32 R11, R101, R108.reuse, 0x1, P2 ;  /* 0x0000006c650b7211 */ /* 0x080fe400010f0eff */
[----:B------:R-:W-:Y:S02]  /*2a20*/  LEA.HI.X.SX32 R9, R25, R108, 0x1, P5 ;  /* 0x0000006c19097211 */ /* 0x000fe400028f0eff */
[C---:B------:R-:W-:Y:S02]  /*2a30*/  LEA R102, P2, R12.reuse, UR18, 0x1 ;  /* 0x000000120c667c11 */ /* 0x040fe4000f8408ff */
[C---:B0-----:R-:W-:Y:S01]  /*2a40*/  LEA R6, P5, R19.reuse, R120, 0x1 ;  /* 0x0000007813067211 */ /* 0x041fe200078a08ff */
[----:B------:R0:W5:Y:S01]  /*2a50*/  @P4 LDG.E.U16 R94, desc[UR24][R8.64] ;  /* 0x00000018085e4981 */ /* 0x000162000c1e1500 */
[----:B------:R-:W-:Y:S02]  /*2a60*/  PRMT R106, RZ, 0x7610, R106 ;  /* 0x00007610ff6a7816 */ /* 0x000fe4000000006a */
[----:B------:R-:W-:Y:S01]  /*2a70*/  LEA.HI.X.SX32 R104, R12, UR19, 0x1, P2 ;  /* 0x000000130c687c11 */ /* 0x000fe200090f0eff */
[----:B------:R-:W-:Y:S01]  /*2a80*/  IMAD R25, R2, 0x2, R25 ;  /* 0x0000000202197824 */ /* 0x000fe200078e0219 */
[----:B------:R-:W-:-:S02]  /*2a90*/  LEA.HI.X.SX32 R7, R19, R108, 0x1, P5 ;  /* 0x0000006c13077211 */ /* 0x000fc400028f0eff */
[-C--:B------:R-:W-:Y:S01]  /*2aa0*/  LEA R12, P5, R23, R120.reuse, 0x1 ;  /* 0x00000078170c7211 */ /* 0x080fe200078a08ff */
[----:B------:R1:W2:Y:S01]  /*2ab0*/  @P3 LDG.E.U16 R106, desc[UR24][R10.64] ;  /* 0x000000180a6a3981 */ /* 0x0002a2000c1e1500 */
[----:B0-----:R-:W-:Y:S01]  /*2ac0*/  LEA R8, P2, R17, R120, 0x1 ;  /* 0x0000007811087211 */ /* 0x001fe200078408ff */
[----:B------:R-:W-:Y:S01]  /*2ad0*/  IMAD R15, R30, UR4, RZ ;  /* 0x000000041e0f7c24 */ /* 0x000fe2000f8e02ff */
[-C--:B------:R-:W-:Y:S02]  /*2ae0*/  LEA.HI.X.SX32 R13, R23, R108.reuse, 0x1, P5 ;  /* 0x0000006c170d7211 */ /* 0x080fe400028f0eff */
[----:B------:R-:W-:Y:S01]  /*2af0*/  LEA.HI.X.SX32 R9, R17, R108, 0x1, P2 ;  /* 0x0000006c11097211 */ /* 0x000fe200010f0eff */
[----:B------:R-:W-:Y:S01]  /*2b00*/  IMAD R22, R32, UR4, RZ ;  /* 0x0000000420167c24 */ /* 0x000fe2000f8e02ff */
[-C--:B------:R-:W-:Y:S02]  /*2b10*/  LEA R122, P5, R25, R120.reuse, 0x1 ;  /* 0x00000078197a7211 */ /* 0x080fe400078a08ff */
[-C--:B-1----:R-:W-:Y:S01]  /*2b20*/  LEA R10, P2, R21, R120.reuse, 0x1 ;  /* 0x00000078150a7211 */ /* 0x082fe200078408ff */
[----:B------:R-:W-:Y:S01]  /*2b30*/  IMAD R26, R26, UR4, RZ ;  /* 0x000000041a1a7c24 */ /* 0x000fe2000f8e02ff */
[----:B------:R-:W-:Y:S01]  /*2b40*/  LEA R118, P6, R105, R120, 0x1 ;  /* 0x0000007869767211 */ /* 0x000fe200078c08ff */
[----:B------:R-:W-:Y:S01]  /*2b50*/  IMAD R24, R34, UR4, RZ ;  /* 0x0000000422187c24 */ /* 0x000fe2000f8e02ff */
[----:B------:R-:W-:Y:S01]  /*2b60*/  LEA.HI.X.SX32 R11, R21, R108, 0x1, P2 ;  /* 0x0000006c150b7211 */ /* 0x000fe200010f0eff */
        /* <DEDUP_REMOVED lines=13> */
[----:B------:R-:W-:-:S02]  /*2c40*/  LEA R18, P2, R24, R102, 0x1 ;  /* 0x0000006618127211 */ /* 0x000fc400078408ff */
[----:B------:R-:W-:Y:S02]  /*2c50*/  LEA.HI.X.SX32 R21, R22, R104, 0x1, P5 ;  /* 0x0000006816157211 */ /* 0x000fe400028f0eff */
[----:B------:R-:W-:Y:S02]  /*2c60*/  LEA R22, P5, R27, R102, 0x1 ;  /* 0x000000661b167211 */ /* 0x000fe400078a08ff */
[----:B------:R-:W-:Y:S02]  /*2c70*/  LEA.HI.X.SX32 R17, R26, R104, 0x1, P6 ;  /* 0x000000681a117211 */ /* 0x000fe400030f0eff */
[----:B------:R-:W-:Y:S02]  /*2c80*/  LEA R26, P6, R31, R102, 0x1 ;  /* 0x000000661f1a7211 */ /* 0x000fe400078c08ff */
[----:B------:R-:W-:Y:S01]  /*2c90*/  LEA.HI.X.SX32 R19, R24, R104, 0x1, P2 ;  /* 0x0000006818137211 */ /* 0x000fe200010f0eff */
[----:B------:R-:W-:Y:S01]  /*2ca0*/  IMAD R39, R40, UR4, RZ ;  /* 0x0000000428277c24 */ /* 0x000fe2000f8e02ff */
[----:B------:R-:W-:-:S02]  /*2cb0*/  LEA R24, P2, R29, R102, 0x1 ;  /* 0x000000661d187211 */ /* 0x000fc400078408ff */
[----:B------:R-:W-:Y:S02]  /*2cc0*/  LEA.HI.X.SX32 R23, R27, R104, 0x1, P5 ;  /* 0x000000681b177211 */ /* 0x000fe400028f0eff */
[----:B------:R-:W-:Y:S01]  /*2cd0*/  LEA R28, P5, R33, R102, 0x1 ;  /* 0x00000066211c7211 */ /* 0x000fe200078a08ff */
[----:B------:R-:W-:Y:S01]  /*2ce0*/  IMAD R43, R42, UR4, RZ ;  /* 0x000000042a2b7c24 */ /* 0x000fe2000f8e02ff */
        /* <DEDUP_REMOVED lines=9> */
[----:B------:R-:W-:Y:S01]  /*2d80*/  LEA R38, P6, R43, R102, 0x1 ;  /* 0x000000662b267211 */ /* 0x000fe200078c08ff */
[----:B------:R-:W-:Y:S01]  /*2d90*/  IMAD R47, R46, UR4, RZ ;  /* 0x000000042e2f7c24 */ /* 0x000fe2000f8e02ff */
        /* <DEDUP_REMOVED lines=45> */
[----:B------:R-:W-:Y:S02]  /*3070*/  LEA.HI.X.SX32 R61, R65, R104, 0x1, P2 ;  /* 0x00000068413d7211 */ /* 0x000fe400010f0eff */
[----:B------:R-:W-:-:S02]  /*3080*/  LOP3.LUT R109, R143, 0x16, RZ, 0xfc, !PT ;  /* 0x000000168f6d7812 */ /* 0x000fc400078efcff */
[----:B------:R-:W-:Y:S02]  /*3090*/  LEA R66, P2, R71, R102, 0x1 ;  /* 0x0000006647427211 */ /* 0x000fe400078408ff */
[----:B------:R-:W-:Y:S01]  /*30a0*/  LEA.HI.X.SX32 R65, R69, R104, 0x1, P5 ;  /* 0x0000006845417211 */ /* 0x000fe200028f0eff */
[----:B------:R-:W-:Y:S01]  /*30b0*/  IMAD R76, R76, UR4, RZ ;  /* 0x000000044c4c7c24 */ /* 0x000fe2000f8e02ff */
[----:B------:R-:W-:Y:S02]  /*30c0*/  LOP3.LUT R107, R143, 0xe, RZ, 0xfc, !PT ;  /* 0x0000000e8f6b7812 */ /* 0x000fe400078efcff */
[----:B------:R-:W-:Y:S02]  /*30d0*/  LEA R70, P5, R75, R102, 0x1 ;  /* 0x000000664b467211 */ /* 0x000fe400078a08ff */
[----:B------:R-:W-:Y:S02]  /*30e0*/  LOP3.LUT R111, R143, 0x1e, RZ, 0xfc, !PT ;  /* 0x0000001e8f6f7812 */ /* 0x000fe400078efcff */
[----:B------:R-:W-:-:S02]  /*30f0*/  LEA.HI.X.SX32 R69, R73, R104, 0x1, P6 ;  /* 0x0000006849457211 */ /* 0x000fc400030f0eff */
[----:B------:R-:W-:Y:S02]  /*3100*/  LEA R74, P6, R77, R102, 0x1 ;  /* 0x000000664d4a7211 */ /* 0x000fe400078c08ff */
[----:B------:R-:W-:Y:S02]  /*3110*/  ISETP.LT.AND P3, PT, R109, R4, P0 ;  /* 0x000000046d00720c */ /* 0x000fe40000761270 */
[----:B------:R-:W-:Y:S02]  /*3120*/  LEA.HI.X.SX32 R67, R71, R104, 0x1, P2 ;  /* 0x0000006847437211 */ /* 0x000fe400010f0eff */
[----:B------:R-:W-:Y:S02]  /*3130*/  ISETP.LT.AND P4, PT, R107, R4, P0 ;  /* 0x000000046b00720c */ /* 0x000fe40000781270 */
[----:B------:R-:W-:Y:S02]  /*3140*/  LEA.HI.X.SX32 R71, R75, R104, 0x1, P5 ;  /* 0x000000684b477211 */ /* 0x000fe400028f0eff */
[----:B------:R-:W-:-:S02]  /*3150*/  ISETP.LT.AND P5, PT, R111, R4, P0 ;  /* 0x000000046f00720c */ /* 0x000fc400007a1270 */
[C---:B------:R-:W-:Y:S02]  /*3160*/  LEA R72, P2, R76.reuse, R102, 0x1 ;  /* 0x000000664c487211 */ /* 0x040fe400078408ff */
[----:B------:R-:W-:Y:S02]  /*3170*/  LEA.HI.X.SX32 R75, R77, R104, 0x1, P6 ;  /* 0x000000684d4b7211 */ /* 0x000fe400030f0eff */
[----:B------:R-:W-:Y:S02]  /*3180*/  LEA R120, P6, R103, R120, 0x1 ;  /* 0x0000007867787211 */ /* 0x000fe400078c08ff */
[----:B------:R-:W-:Y:S02]  /*3190*/  LEA.HI.X.SX32 R73, R76, R104, 0x1, P2 ;  /* 0x000000684c497211 */ /* 0x000fe400010f0eff */
[----:B------:R-:W-:Y:S02]  /*31a0*/  PRMT R134, RZ, 0x7610, R134 ;  /* 0x00007610ff867816 */ /* 0x000fe40000000086 */
[----:B------:R-:W-:-:S02]  /*31b0*/  LEA R76, P2, R100, R102, 0x1 ;  /* 0x00000066644c7211 */ /* 0x000fc400078408ff */
[----:B------:R-:W-:Y:S02]  /*31c0*/  PRMT R132, RZ, 0x7610, R132 ;  /* 0x00007610ff847816 */ /* 0x000fe40000000084 */
[----:B------:R-:W-:Y:S02]  /*31d0*/  LEA.HI.X.SX32 R121, R103, R108, 0x1, P6 ;  /* 0x0000006c67797211 */ /* 0x000fe400030f0eff */
[----:B------:R-:W-:Y:S02]  /*31e0*/  PRMT R136, RZ, 0x7610, R136 ;  /* 0x00007610ff887816 */ /* 0x000fe40000000088 */
[C---:B------:R-:W-:Y:S01]  /*31f0*/  LOP3.LUT R127, R143.reuse, 0x2, RZ, 0xfc, !PT ;  /* 0x000000028f7f7812 */ /* 0x040fe200078efcff */
[----:B------:R-:W3:Y:S01]  /*3200*/  @P3 LDG.E.U16 R134, desc[UR24][R120.64] ;  /* 0x0000001878863981 */ /* 0x000ee2000c1e1500 */
[C---:B------:R-:W-:Y:S02]  /*3210*/  LOP3.LUT R129, R143.reuse, 0x4, RZ, 0xfc, !PT ;  /* 0x000000048f817812 */ /* 0x040fe400078efcff */
[----:B------:R-:W-:Y:S01]  /*3220*/  LEA.HI.X.SX32 R77, R100, R104, 0x1, P2 ;  /* 0x00000068644d7211 */ /* 0x000fe200010f0eff */
[----:B------:R-:W3:Y:S01]  /*3230*/  @P4 LDG.E.U16 R132, desc[UR24][R118.64] ;  /* 0x0000001876844981 */ /* 0x000ee2000c1e1500 */
[----:B------:R-:W-:-:S02]  /*3240*/  LOP3.LUT R131, R143, 0x6, RZ, 0xfc, !PT ;  /* 0x000000068f837812 */ /* 0x000fc400078efcff */
[-C--:B------:R-:W-:Y:S01]  /*3250*/  ISETP.LT.AND P2, PT, R143, R4.reuse, P0 ;  /* 0x000000048f00720c */ /* 0x080fe20000741270 */
[----:B------:R0:W3:Y:S01]  /*3260*/  @P5 LDG.E.U16 R136, desc[UR24][R122.64] ;  /* 0x000000187a885981 */ /* 0x0000e2000c1e1500 */
[-C--:B------:R-:W-:Y:S02]  /*3270*/  ISETP.LT.AND P3, PT, R127, R4.reuse, P0 ;  /* 0x000000047f00720c */ /* 0x080fe40000761270 */
[-C--:B------:R-:W-:Y:S02]  /*3280*/  ISETP.LT.AND P4, PT, R129, R4.reuse, P0 ;  /* 0x000000048100720c */ /* 0x080fe40000781270 */
[-C--:B------:R-:W-:Y:S02]  /*3290*/  ISETP.LT.AND P5, PT, R131, R4.reuse, P0 ;  /* 0x000000048300720c */ /* 0x080fe400007a1270 */
[----:B------:R-:W-:Y:S02]  /*32a0*/  ISETP.LT.AND P0, PT, R78, R4, P0 ;  /* 0x000000044e00720c */ /* 0x000fe40000701270 */
[----:B------:R-:W-:-:S02]  /*32b0*/  PRMT R110, RZ, 0x7610, R110 ;  /* 0x00007610ff6e7816 */ /* 0x000fc4000000006e */
[----:B------:R-:W-:Y:S02]  /*32c0*/  PRMT R126, RZ, 0x7610, R126 ;  /* 0x00007610ff7e7816 */ /* 0x000fe4000000007e */
[----:B------:R-:W-:Y:S02]  /*32d0*/  PRMT R128, RZ, 0x7610, R128 ;  /* 0x00007610ff807816 */ /* 0x000fe40000000080 */
[----:B------:R-:W-:Y:S01]  /*32e0*/  PRMT R130, RZ, 0x7610, R130 ;  /* 0x00007610ff827816 */ /* 0x000fe20000000082 */
[----:B------:R-:W3:Y:S01]  /*32f0*/  @P2 LDG.E.U16 R110, desc[UR24][R8.64] ;  /* 0x00000018086e2981 */ /* 0x000ee2000c1e1500 */
[----:B------:R-:W-:Y:S02]  /*3300*/  PRMT R145, RZ, 0x7610, R145 ;  /* 0x00007610ff917816 */ /* 0x000fe40000000091 */
[----:B------:R-:W-:Y:S01]  /*3310*/  PRMT R147, RZ, 0x7610, R147 ;  /* 0x00007610ff937816 */ /* 0x000fe20000000093 */
[----:B------:R-:W5:Y:S01]  /*3320*/  @P3 LDG.E.U16 R126, desc[UR24][R6.64] ;  /* 0x00000018067e3981 */ /* 0x000f62000c1e1500 */
[----:B------:R-:W-:-:S02]  /*3330*/  PRMT R149, RZ, 0x7610, R149 ;  /* 0x00007610ff957816 */ /* 0x000fc40000000095 */
[----:B------:R-:W-:Y:S01]  /*3340*/  PRMT R151, RZ, 0x7610, R151 ;  /* 0x00007610ff977816 */ /* 0x000fe20000000097 */
[----:B------:R-:W5:Y:S01]  /*3350*/  @P4 LDG.E.U16 R128, desc[UR24][R10.64] ;  /* 0x000000180a804981 */ /* 0x000f62000c1e1500 */
[----:B------:R-:W-:Y:S02]  /*3360*/  PRMT R153, RZ, 0x7610, R153 ;  /* 0x00007610ff997816 */ /* 0x000fe40000000099 */
[----:B------:R-:W-:Y:S01]  /*3370*/  PRMT R155, RZ, 0x7610, R155 ;  /* 0x00007610ff9b7816 */ /* 0x000fe2000000009b */
[----:B------:R-:W5:Y:S01]  /*3380*/  @P5 LDG.E.U16 R130, desc[UR24][R12.64] ;  /* 0x000000180c825981 */ /* 0x000f62000c1e1500 */
        /* <DEDUP_REMOVED lines=38> */
[----:B------:R-:W5:Y:S04]  /*35f0*/  @P0 LDG.E.U16 R169, desc[UR24][R38.64] ;  /* 0x0000001826a90981 */ /* 0x000f68000c1e1500 */
        /* <DEDUP_REMOVED lines=18> */
[----:B------:R-:W5:Y:S01]  /*3720*/  @P0 LDG.E.U16 R207, desc[UR24][R76.64] ;  /* 0x000000184ccf0981 */ /* 0x000f62000c1e1500 */
[----:B------:R-:W-:-:S02]  /*3730*/  SHF.R.S32.HI R100, RZ, 0x7, R0 ;  /* 0x00000007ff647819 */ /* 0x000fc40000011400 */
[----:B0-----:R-:W-:Y:S02]  /*3740*/  SHF.R.S32.HI R123, RZ, 0x1f, R98 ;  /* 0x0000001fff7b7819 */ /* 0x001fe40000011462 */
[----:B------:R-:W-:Y:S01]  /*3750*/  SGXT R100, R100, 0x1 ;  /* 0x000000016464781a */ /* 0x000fe20000000200 */
[----:B------:R-:W-:Y:S01]  /*3760*/  IMAD.SHL.U32 R102, R0, 0x2, RZ ;  /* 0x0000000200667824 */ /* 0x000fe200078e00ff */
[----:B------:R-:W-:Y:S02]  /*3770*/  SHF.L.U64.HI R146, R98, 0x1, R123 ;  /* 0x0000000162927819 */ /* 0x000fe4000001027b */
[----:B------:R-:W-:Y:S02]  /*3780*/  LOP3.LUT R119, R100, 0x90, RZ, 0xc0, !PT ;  /* 0x0000009064777812 */ /* 0x000fe400078ec0ff */
[----:B------:R-:W-:Y:S02]  /*3790*/  SHF.R.S32.HI R100, RZ, 0x1f, R117 ;  /* 0x0000001fff647819 */ /* 0x000fe40000011475 */
[----:B------:R-:W-:-:S02]  /*37a0*/  LEA R122, P2, R117, R96, 0x1 ;  /* 0x00000060757a7211 */ /* 0x000fc400078408ff */
[----:B------:R-:W-:Y:S02]  /*37b0*/  SHF.R.S32.HI R98, RZ, 0x1f, R115 ;  /* 0x0000001fff627819 */ /* 0x000fe40000011473 */
[-C--:B------:R-:W-:Y:S01]  /*37c0*/  LEA R124, P0, R115, R96.reuse, 0x1 ;  /* 0x00000060737c7211 */ /* 0x080fe200078008ff */
[----:B------:R-:W-:Y:S01]  /*37d0*/  IMAD.SHL.U32 R108, R141, 0x2, RZ ;  /* 0x000000028d6c7824 */ /* 0x000fe200078e00ff */
[----:B------:R-:W-:Y:S02]  /*37e0*/  SHF.R.S32.HI R112, RZ, 0x1f, R105 ;  /* 0x0000001fff707819 */ /* 0x000fe40000011469 */
[----:B------:R-:W-:Y:S02]  /*37f0*/  LEA R118, P4, R105, R96, 0x1 ;  /* 0x0000006069767211 */ /* 0x000fe400078808ff */
[----:B------:R-:W-:Y:S02]  /*3800*/  LEA.HI.X R123, R117, R146, R100, 0x1, P2 ;  /* 0x00000092757b7211 */ /* 0x000fe400010f0c64 */
[----:B------:R-:W-:-:S02]  /*3810*/  SHF.R.S32.HI R100, RZ, 0x1f, R97 ;  /* 0x0000001fff647819 */ /* 0x000fc40000011461 */
[-C--:B------:R-:W-:Y:S02]  /*3820*/  LEA R114, P2, R97, R96.reuse, 0x1 ;  /* 0x0000006061727211 */ /* 0x080fe400078408ff */
[----:B------:R-:W-:Y:S02]  /*3830*/  SHF.R.U32.HI R121, RZ, 0x2, R0 ;  /* 0x00000002ff797819 */ /* 0x000fe40000011600 */
[----:B------:R-:W-:Y:S02]  /*3840*/  LOP3.LUT R104, R119, 0x7e, R102, 0x78, !PT ;  /* 0x0000007e77687812 */ /* 0x000fe400078e7866 */
[----:B------:R-:W-:Y:S02]  /*3850*/  SHF.R.S32.HI R102, RZ, 0x1f, R113 ;  /* 0x0000001fff667819 */ /* 0x000fe40000011471 */
[----:B------:R-:W-:Y:S02]  /*3860*/  LEA R120, P3, R113, R96, 0x1 ;  /* 0x0000006071787211 */ /* 0x000fe400078608ff */
[----:B------:R-:W-:-:S02]  /*3870*/  LEA.HI.X R125, R115, R146, R98, 0x1, P0 ;  /* 0x00000092737d7211 */ /* 0x000fc400000f0c62 */
[----:B------:R-:W-:Y:S02]  /*3880*/  LEA.HI.X R144, R105, R146, R112, 0x1, P4 ;  /* 0x0000009269907211 */ /* 0x000fe400020f0c70 */
[----:B------:R-:W-:Y:S02]  /*3890*/  SHF.R.S32.HI R98, RZ, 0x1f, R99 ;  /* 0x0000001fff627819 */ /* 0x000fe40000011463 */
[-C--:B------:R-:W-:Y:S02]  /*38a0*/  LEA R116, P0, R99, R96.reuse, 0x1 ;  /* 0x0000006063747211 */ /* 0x080fe400078008ff */
[----:B------:R-:W-:Y:S02]  /*38b0*/  SHF.R.S32.HI R112, RZ, 0x1f, R103 ;  /* 0x0000001fff707819 */ /* 0x000fe40000011467 */
[----:B------:R-:W-:Y:S02]  /*38c0*/  LEA R117, P4, R103, R96, 0x1 ;  /* 0x0000006067757211 */ /* 0x000fe400078808ff */
[----:B------:R-:W-:Y:S01]  /*38d0*/  LEA.HI.X R138, R97, R146, R100, 0x1, P2 ;  /* 0x00000092618a7211 */ /* 0x000fe200010f0c64 */
[----:B------:R-:W-:Y:S01]  /*38e0*/  IMAD R97, R85, R2, RZ ;  /* 0x0000000255617224 */ /* 0x000fe200078e02ff */
[----:B------:R-:W-:-:S02]  /*38f0*/  LOP3.LUT R108, R108, 0x30, R121, 0x78, !PT ;  /* 0x000000306c6c7812 */ /* 0x000fc400078e7879 */
[----:B------:R-:W-:Y:S02]  /*3900*/  LEA.HI.X R121, R113, R146, R102, 0x1, P3 ;  /* 0x0000009271797211 */ /* 0x000fe400018f0c66 */
[----:B------:R-:W-:Y:S02]  /*3910*/  SHF.R.S32.HI R102, RZ, 0x1f, R101 ;  /* 0x0000001fff667819 */ /* 0x000fe40000011465 */
[----:B------:R-:W-:Y:S02]  /*3920*/  LEA R119, P3, R101, R96, 0x1 ;  /* 0x0000006065777211 */ /* 0x000fe400078608ff */
[----:B------:R-:W-:Y:S01]  /*3930*/  LEA.HI.X R139, R99, R146, R98, 0x1, P0 ;  /* 0x00000092638b7211 */ /* 0x000fe200000f0c62 */
[----:B------:R-:W-:Y:S01]  /*3940*/  IMAD R98, R87, R2, RZ ;  /* 0x0000000257627224 */ /* 0x000fe200078e02ff */
[----:B------:R-:W-:Y:S01]  /*3950*/  LEA.HI.X R135, R103, R146, R112, 0x1, P4 ;  /* 0x0000009267877211 */ /* 0x000fe200020f0c70 */
[----:B------:R-:W-:Y:S02]  /*3960*/  IMAD R100, R95, R2, RZ ;  /* 0x000000025f647224 */ /* 0x000fe400078e02ff */
[----:B------:R-:W-:Y:S01]  /*3970*/  IMAD.SHL.U32 R103, R97, 0x2, RZ ;  /* 0x0000000261677824 */ /* 0x000fe200078e00ff */
[----:B------:R-:W-:Y:S01]  /*3980*/  LEA.HI.X R137, R101, R146, R102, 0x1, P3 ;  /* 0x0000009265897211 */ /* 0x000fe200018f0c66 */
[----:B------:R-:W-:-:S02]  /*3990*/  IMAD R113, R111, R2, RZ ;  /* 0x000000026f717224 */ /* 0x000fc400078e02ff */
[----:B------:R-:W-:Y:S01]  /*39a0*/  IMAD.SHL.U32 R101, R98, 0x2, RZ ;  /* 0x0000000262657824 */ /* 0x000fe200078e00ff */
[----:B------:R-:W-:Y:S01]  /*39b0*/  IADD3 R102, P5, P6, R103, UR16, R96 ;  /* 0x0000001067667c10 */ /* 0x000fe2000febe060 */
[----:B------:R-:W-:-:S04]  /*39c0*/  IMAD.HI R97, R97, 0x2, RZ ;  /* 0x0000000261617827 */ /* 0x000fc800078e02ff */
[----:B------:R-:W-:Y:S02]  /*39d0*/  IMAD.SHL.U32 R105, R100, 0x2, RZ ;  /* 0x0000000264697824 */ /* 0x000fe400078e00ff */
[----:B------:R-:W-:Y:S02]  /*39e0*/  IMAD.SHL.U32 R115, R113, 0x2, RZ ;  /* 0x0000000271737824 */ /* 0x000fe400078e00ff */
[----:B------:R-:W-:Y:S01]  /*39f0*/  IMAD.HI R99, R98, 0x2, RZ ;  /* 0x0000000262637827 */ /* 0x000fe200078e02ff */
[----:B------:R-:W-:-:S03]  /*3a00*/  IADD3 R98, P0, P2, R105, UR16, R96 ;  /* 0x0000001069627c10 */ /* 0x000fc6000fa1e060 */
[----:B------:R-:W-:Y:S01]  /*3a10*/  IMAD.HI R112, R100, 0x2, RZ ;  /* 0x0000000264707827 */ /* 0x000fe200078e02ff */
[----:B------:R-:W-:Y:S02]  /*3a20*/  IADD3 R100, P3, P4, R101, UR16, R96 ;  /* 0x0000001065647c10 */ /* 0x000fe4000fc7e060 */
[----:B------:R-:W-:Y:S01]  /*3a30*/  IADD3.X R103, PT, PT, R97, UR17, R146, P5, P6 ;  /* 0x0000001161677c10 */ /* 0x000fe2000afec492 */
[----:B------:R-:W-:Y:S01]  /*3a40*/  IMAD.HI R113, R113, 0x2, RZ ;  /* 0x0000000271717827 */ /* 0x000fe200078e02ff */
[----:B------:R-:W-:Y:S02]  /*3a50*/  IADD3 R96, P5, P6, R115, UR16, R96 ;  /* 0x0000001073607c10 */ /* 0x000fe4000febe060 */
[--C-:B------:R-:W-:Y:S01]  /*3a60*/  IADD3.X R101, PT, PT, R99, UR17, R146.reuse, P3, P4 ;  /* 0x0000001163657c10 */ /* 0x100fe20009fe8492 */
[----:B------:R-:W-:Y:S01]  /*3a70*/  IMAD.SHL.U32 R133, R0, 0x40, RZ ;  /* 0x0000004000857824 */ /* 0x000fe200078e00ff */
[--C-:B------:R-:W-:Y:S02]  /*3a80*/  IADD3.X R99, PT, PT, R112, UR17, R146.reuse, P0, P2 ;  /* 0x0000001170637c10 */ /* 0x100fe400087e4492 */
[----:B------:R-:W-:-:S02]  /*3a90*/  IADD3.X R97, PT, PT, R113, UR17, R146, P5, P6 ;  /* 0x0000001171617c10 */ /* 0x000fc4000afec492 */
[----:B------:R-:W-:Y:S01]  /*3aa0*/  IADD3 R122, P0, PT, R122, UR16, RZ ;  /* 0x000000107a7a7c10 */ /* 0x000fe2000ff1e0ff */
[----:B------:R-:W-:-:S04]  /*3ab0*/  @!UP1 UIADD3 UR4, UPT, UPT, -UR7, 0x100000, URZ ;  /* 0x0010000007049890 */ /* 0x000fc8000fffe1ff */
[----:B------:R-:W-:Y:S02]  /*3ac0*/  @!UP1 USHF.L.U32 UR5, UR4, 0xb, URZ ;  /* 0x0000000b04059899 */ /* 0x000fe400080006ff */
[----:B------:R-:W-:Y:S01]  /*3ad0*/  @!UP1 USHF.L.U32 UR4, UR4, 0x1, URZ ;  /* 0x0000000104049899 */ /* 0x000fe200080006ff */
[----:B------:R-:W-:Y:S02]  /*3ae0*/  IADD3 R124, P6, PT, R124, UR16, RZ ;  /* 0x000000107c7c7c10 */ /* 0x000fe4000ffde0ff */
[----:B------:R-:W-:Y:S02]  /*3af0*/  LOP3.LUT R133, R104, 0x1000, R133, 0xf8, !PT ;  /* 0x0000100068857812 */ /* 0x000fe400078ef885 */
[----:B------:R-:W-:Y:S02]  /*3b00*/  IADD3.X R123, PT, PT, R123, UR17, RZ, P0, !PT ;  /* 0x000000117b7b7c10 */ /* 0x000fe400087fe4ff */
[----:B------:R-:W-:Y:S02]  /*3b10*/  IADD3.X R125, PT, PT, R125, UR17, RZ, P6, !PT ;  /* 0x000000117d7d7c10 */ /* 0x000fe4000b7fe4ff */
[----:B------:R-:W-:-:S02]  /*3b20*/  IADD3 R104, P0, PT, R117, UR16, RZ ;  /* 0x0000001075687c10 */ /* 0x000fc4000ff1e0ff */
[----:B------:R-:W-:Y:S01]  /*3b30*/  IADD3 R112, P6, PT, R119, UR16, RZ ;  /* 0x0000001077707c10 */ /* 0x000fe2000ffde0ff */
[----:B------:R-:W-:Y:S01]  /*3b40*/  VOTEU.ALL UP2, P1 ;  /* 0x0000000000ff7886 */ /* 0x000fe20000840000 */
[----:B------:R-:W-:Y:S02]  /*3b50*/  IADD3 R116, P4, PT, R116, UR16, RZ ;  /* 0x0000001074747c10 */ /* 0x000fe4000ff9e0ff */
[----:B------:R-:W-:Y:S02]  /*3b60*/  IADD3.X R105, PT, PT, R135, UR17, RZ, P0, !PT ;  /* 0x0000001187697c10 */ /* 0x000fe400087fe4ff */
[----:B------:R-:W-:Y:S01]  /*3b70*/  IADD3.X R113, PT, PT, R137, UR17, RZ, P6, !PT ;  /* 0x0000001189717c10 */ /* 0x000fe2000b7fe4ff */
[----:B------:R0:W1:Y:S01]  /*3b80*/  @!UP2 SYNCS.EXCH.64 URZ, [UR11+0xc008], UR4 ;  /* 0x00c008040bffa5b2 */ /* 0x0000620008000100 */
[----:B------:R-:W-:Y:S02]  /*3b90*/  LOP3.LUT R135, R133, 0x20, RZ, 0x3c, !PT ;  /* 0x0000002085877812 */ /* 0x000fe400078e3cff */
[----:B------:R-:W-:-:S02]  /*3ba0*/  IADD3.X R117, PT, PT, R139, UR17, RZ, P4, !PT ;  /* 0x000000118b757c10 */ /* 0x000fc4000a7fe4ff */
[C---:B------:R-:W-:Y:S02]  /*3bb0*/  LOP3.LUT R137, R133.reuse, 0x40, RZ, 0x3c, !PT ;  /* 0x0000004085897812 */ /* 0x040fe400078e3cff */
[----:B------:R-:W-:Y:S01]  /*3bc0*/  LOP3.LUT R139, R133, 0x60, RZ, 0x3c, !PT ;  /* 0x00000060858b7812 */ /* 0x000fe200078e3cff */
[----:B--2---:R-:W-:Y:S04]  /*3bd0*/  STS.U16 [R133+UR11+0x8400], R82 ;  /* 0x0084005285007988 */ /* 0x004fe8000800040b */
[----:B----4-:R-:W-:Y:S04]  /*3be0*/  STS.U16 [R133+UR11+0x8800], R86 ;  /* 0x0088005685007988 */ /* 0x010fe8000800040b */
[----:B------:R-:W-:Y:S01]  /*3bf0*/  STS.U16 [R133+UR11+0x8c00], R84 ;  /* 0x008c005485007988 */ /* 0x000fe2000800040b */
[----:B------:R-:W-:-:S02]  /*3c00*/  IADD3 R120, P2, PT, R120, UR16, RZ ;  /* 0x0000001078787c10 */ /* 0x000fc4000ff5e0ff */
[----:B------:R-:W-:Y:S02]  /*3c10*/  ISETP.NE.U32.AND P0, PT, RZ, UR8, PT ;  /* 0x00000008ff007c0c */ /* 0x000fe4000bf05070 */
[----:B------:R-:W-:Y:S02]  /*3c20*/  IADD3.X R121, PT, PT, R121, UR17, RZ, P2, !PT ;  /* 0x0000001179797c10 */ /* 0x000fe400097fe4ff */
[----:B------:R-:W-:Y:S01]  /*3c30*/  ISETP.LT.OR P2, PT, R5, 0x20, P0 ;  /* 0x000000200500780c */ /* 0x000fe20000741670 */
[----:B---3--:R-:W-:Y:S04]  /*3c40*/  STS.U16 [R133+UR11+0x8000], R110 ;  /* 0x0080006e85007988 */ /* 0x008fe8000800040b */
[----:B------:R2:W-:Y:S04]  /*3c50*/  STS.U16 [R135+UR11+0x8500], R80 ;  /* 0x0085005087007988 */ /* 0x0005e8000800040b */
[----:B------:R0:W-:Y:S04]  /*3c60*/  STS.U16 [R135+UR11+0x8d00], R88 ;  /* 0x008d005887007988 */ /* 0x0001e8000800040b */
[----:B------:R0:W-:Y:S04]  /*3c70*/  STS.U16 [R135+UR11+0x8900], R90 ;  /* 0x0089005a87007988 */ /* 0x0001e8000800040b */
[----:B-----5:R0:W-:Y:S04]  /*3c80*/  STS.U16 [R135+UR11+0x8100], R126 ;  /* 0x0081007e87007988 */ /* 0x0201e8000800040b */
[----:B------:R0:W-:Y:S04]  /*3c90*/  STS.U16 [R137+UR11+0x8600], R92 ;  /* 0x0086005c89007988 */ /* 0x0001e8000800040b */
[----:B------:R0:W-:Y:S04]  /*3ca0*/  STS.U16 [R137+UR11+0x8a00], R106 ;  /* 0x008a006a89007988 */ /* 0x0001e8000800040b */
[----:B------:R0:W-:Y:S04]  /*3cb0*/  STS.U16 [R137+UR11+0x8e00], R94 ;  /* 0x008e005e89007988 */ /* 0x0001e8000800040b */
[----:B------:R0:W-:Y:S04]  /*3cc0*/  STS.U16 [R137+UR11+0x8200], R128 ;  /* 0x0082008089007988 */ /* 0x0001e8000800040b */
[----:B------:R0:W-:Y:S04]  /*3cd0*/  STS.U16 [R139+UR11+0x8700], R132 ;  /* 0x008700848b007988 */ /* 0x0001e8000800040b */
[----:B------:R0:W-:Y:S04]  /*3ce0*/  STS.U16 [R139+UR11+0x8b00], R134 ;  /* 0x008b00868b007988 */ /* 0x0001e8000800040b */
[----:B------:R0:W-:Y:S04]  /*3cf0*/  STS.U16 [R139+UR11+0x8f00], R136 ;  /* 0x008f00888b007988 */ /* 0x0001e8000800040b */
[----:B------:R0:W-:Y:S04]  /*3d00*/  STS.U16 [R139+UR11+0x8300], R130 ;  /* 0x008300828b007988 */ /* 0x0001e8000800040b */
[----:B------:R0:W-:Y:S04]  /*3d10*/  STS.U16 [R108+UR11], R145 ;  /* 0x000000916c007988 */ /* 0x0001e8000800040b */
        /* <DEDUP_REMOVED lines=30> */
[----:B------:R0:W-:Y:S01]  /*3f00*/  STS.U16 [R108+UR11+0x3e00], R207 ;  /* 0x003e00cf6c007988 */ /* 0x0001e2000800040b */
[----:B-1----:R1:W-:Y:S06]  /*3f10*/  MEMBAR.ALL.CTA ;  /* 0x0000000000007992 */ /* 0x0023ec0000008000 */
[----:B-1----:R-:W1:Y:S01]  /*3f20*/  FENCE.VIEW.ASYNC.S ;  /* 0x00000000000073c6 */ /* 0x002e620000000000 */
[----:B--2---:R-:W-:-:S04]  /*3f30*/  SHF.R.S32.HI R80, RZ, 0x1f, R5 ;  /* 0x0000001fff507819 */ /* 0x004fc80000011405 */
[----:B------:R-:W-:Y:S01]  /*3f40*/  LEA.HI R80, R80, R5, RZ, 0x5 ;  /* 0x0000000550507211 */ /* 0x000fe200078f28ff */
[----:B------:R-:W-:-:S03]  /*3f50*/  IMAD.SHL.U32 R211, R3, 0x20, RZ ;  /* 0x0000002003d37824 */ /* 0x000fc600078e00ff */
[----:B------:R-:W-:-:S04]  /*3f60*/  SHF.R.S32.HI R80, RZ, 0x5, R80 ;  /* 0x00000005ff507819 */ /* 0x000fc80000011450 */
[----:B------:R-:W-:Y:S01]  /*3f70*/  VIMNMX R3, PT, PT, R80, 0x1, !PT ;  /* 0x0000000150037848 */ /* 0x000fe20007fe0100 */
[----:B-1----:R-:W-:Y:S01]  /*3f80*/  BAR.SYNC.DEFER_BLOCKING 0x0 ;  /* 0x0000000000007b1d */ /* 0x002fe20000010000 */
[----:B------:R-:W-:Y:S02]  /*3f90*/  IADD3 R118, P3, PT, R118, UR16, RZ ;  /* 0x0000001076767c10 */ /* 0x000fe4000ff7e0ff */
[----:B------:R-:W-:Y:S01]  /*3fa0*/  IADD3 R114, P5, PT, R114, UR16, RZ ;  /* 0x0000001072727c10 */ /* 0x000fe2000ffbe0ff */
[----:B------:R-:W-:Y:S01]  /*3fb0*/  VIADD R3, R3, 0xffffffff ;  /* 0xffffffff03037836 */ /* 0x000fe20000000000 */
[----:B------:R-:W-:Y:S01]  /*3fc0*/  IADD3.X R119, PT, PT, R144, UR17, RZ, P3, !PT ;  /* 0x0000001190777c10 */ /* 0x000fe20009ffe4ff */
[----:B------:R-:W-:Y:S01]  /*3fd0*/  UMOV UR6, URZ ;  /* 0x000000ff00067c82 */ /* 0x000fe20008000000 */
[----:B------:R-:W-:Y:S01]  /*3fe0*/  IADD3.X R115, PT, PT, R138, UR17, RZ, P5, !PT ;  /* 0x000000118a737c10 */ /* 0x000fe2000affe4ff */
[----:B------:R-:W-:Y:S01]  /*3ff0*/  IMAD.SHL.U32 R209, R2, 0x20, RZ ;  /* 0x0000002002d17824 */ /* 0x000fe200078e00ff */
[----:B------:R-:W-:Y:S01]  /*4000*/  ISETP.NE.U32.AND P3, PT, R3, RZ, PT ;  /* 0x000000ff0300720c */ /* 0x000fe20003f65070 */
[----:B0-----:R-:W-:-:S12]  /*4010*/  @P2 BRA `(.L_x_6) ;  /* 0x0000000000682947 */ /* 0x001fd80003800000 */
[----:B------:R-:W-:Y:S02]  /*4020*/  UIADD3 UR4, UPT, UPT, UR11, 0x8000, URZ ;  /* 0x000080000b047890 */ /* 0x000fe4000fffe0ff */
[----:B------:R-:W-:Y:S02]  /*4030*/  USHF.R.U32.HI UR8, URZ, 0x4, UR11 ;  /* 0x00000004ff087899 */ /* 0x000fe4000801160b */
[----:B------:R-:W-:Y:S02]  /*4040*/  USHF.R.U32.HI UR4, URZ, 0x4, UR4 ;  /* 0x00000004ff047899 */ /* 0x000fe40008011604 */
[----:B------:R-:W-:Y:S02]  /*4050*/  USGXT.U32 UR8, UR8, 0xe ;  /* 0x0000000e0808789a */ /* 0x000fe40008000000 */
[----:B------:R-:W-:Y:S01]  /*4060*/  USGXT.U32 UR4, UR4, 0xe ;  /* 0x0000000e0404789a */ /* 0x000fe20008000000 */
[----:B------:R-:W-:Y:S01]  /*4070*/  UMOV UR14, 0x1000080 ;  /* 0x01000080000e7882 */ /* 0x000fe20000000000 */
[----:B------:R-:W-:Y:S01]  /*4080*/  UMOV UR15, 0x40004040 ;  /* 0x40004040000f7882 */ /* 0x000fe20000000000 */
[----:B------:R-:W-:Y:S01]  /*4090*/  UMOV UR16, 0xfffffffe ;  /* 0xfffffffe00107882 */ /* 0x000fe20000000000 */
[----:B------:R-:W-:Y:S01]  /*40a0*/  UMOV UR17, 0x7fffbfdf ;  /* 0x7fffbfdf00117882 */ /* 0x000fe20000000000 */
[----:B------:R-:W-:Y:S01]  /*40b0*/  UMOV UR9, URZ ;  /* 0x000000ff00097c82 */ /* 0x000fe20008000000 */
[----:B------:R-:W-:Y:S01]  /*40c0*/  UMOV UR5, URZ ;  /* 0x000000ff00057c82 */ /* 0x000fe20008000000 */
[----:B------:R-:W-:-:S02]  /*40d0*/  ULOP3.LUT UR18, UR4, 0x1000000, URZ, 0xfc, !UPT ;  /* 0x0100000004127892 */ /* 0x000fc4000f8efcff */
[----:B------:R-:W-:Y:S02]  /*40e0*/  UIADD3.64 UR16, UPT, UPT, UR8, -UR16, URZ ;  /* 0x8000001008107297 */ /* 0x000fe4000fffe0ff */
[----:B------:R-:W-:Y:S01]  /*40f0*/  UIADD3.64 UR14, UPT, UPT, UR4, UR14, URZ ;  /* 0x0000000e040e7297 */ /* 0x000fe2000fffe0ff */
[----:B------:R-:W-:Y:S01]  /*4100*/  UMOV UR20, 0x0 ;  /* 0x0000000000147882 */ /* 0x000fe20000000000 */
[----:B------:R-:W-:Y:S01]  /*4110*/  UMOV UR21, 0x8408490 ;  /* 0x0840849000157882 */ /* 0x000fe20000000000 */
[----:B------:R-:W-:Y:S01]  /*4120*/  UMOV UR4, UR13 ;  /* 0x0000000d00047c82 */ /* 0x000fe20008000000 */
[----:B------:R-:W-:Y:S01]  /*4130*/  UMOV UR9, 0x80004020 ;  /* 0x8000402000097882 */ /* 0x000fe20000000000 */
[----:B------:R-:W-:Y:S01]  /*4140*/  UMOV UR19, 0x40004040 ;  /* 0x4000404000137882 */ /* 0x000fe20000000000 */
[----:B------:R-:W-:Y:S01]  /*4150*/  UMOV UR22, 0x0 ;  /* 0x0000000000167882 */ /* 0x000fe20000000000 */
[----:B------:R-:W-:Y:S01]  /*4160*/  UMOV UR23, 0x8408490 ;  /* 0x0840849000177882 */ /* 0x000fe20000000000 */
[----:B------:R-:W-:Y:S01]  /*4170*/  UMOV UR4, UR4 ;  /* 0x0000000400047c82 */ /* 0x000fe20008000000 */
[----:B------:R0:W-:Y:S01]  /*4180*/  UTCHMMA gdesc[UR18], gdesc[UR8], tmem[UR10], tmem[UR20], idesc[UR21], !UPT ;  /* 0x00ff1408120075ea */ /* 0x0001e2000f80000a */
[----:B------:R0:W-:Y:S01]  /*4190*/  UTCHMMA gdesc[UR14], gdesc[UR16], tmem[UR10], tmem[UR22], idesc[UR23], UPT ;  /* 0x00ff16100e0075ea */ /* 0x0001e2000b80000a */
[----:B------:R0:W-:Y:S01]  /*41a0*/  UTCBAR [UR4], URZ ;  /* 0x000000ff040073e9 */ /* 0x0001e200080000ff */
[----:B------:R-:W-:Y:S01]  /*41b0*/  NOP ;  /* 0x0000000000007918 */ /* 0x000fe20000000000 */
.L_x_6:
[----:B------:R-:W-:Y:S05]  /*41c0*/  @!P3 BRA `(.L_x_7) ;  /* 0x00000010001cb947 */ /* 0x000fea0003800000 */
[----:B0-----:R-:W-:Y:S01]  /*41d0*/  UIADD3 UR4, UPT, UPT, UR11, 0xa000, URZ ;  /* 0x0000a0000b047890 */ /* 0x001fe2000fffe0ff */
[----:B------:R-:W-:Y:S01]  /*41e0*/  VIADD R4, R4, 0xffffffe0 ;  /* 0xffffffe004047836 */ /* 0x000fe20000000000 */
[----:B------:R-:W-:Y:S02]  /*41f0*/  UIADD3 UR5, UPT, UPT, UR11, 0x4000, URZ ;  /* 0x000040000b057890 */ /* 0x000fe4000fffe0ff */
[----:B------:R-:W-:Y:S02]  /*4200*/  USHF.R.U32.HI UR4, URZ, 0x4, UR4 ;  /* 0x00000004ff047899 */ /* 0x000fe40008011604 */
[----:B------:R-:W-:Y:S02]  /*4210*/  USHF.R.U32.HI UR5, URZ, 0x4, UR5 ;  /* 0x00000004ff057899 */ /* 0x000fe40008011605 */
[----:B------:R-:W-:Y:S02]  /*4220*/  USGXT.U32 UR4, UR4, 0xe ;  /* 0x0000000e0404789a */ /* 0x000fe40008000000 */
[----:B------:R-:W-:Y:S01]  /*4230*/  USGXT.U32 UR8, UR5, 0xe ;  /* 0x0000000e0508789a */ /* 0x000fe20008000000 */
[----:B------:R-:W-:Y:S01]  /*4240*/  UMOV UR14, 0x1000080 ;  /* 0x01000080000e7882 */ /* 0x000fe20000000000 */
[----:B------:R-:W-:Y:S01]  /*4250*/  UMOV UR15, 0x40004040 ;  /* 0x40004040000f7882 */ /* 0x000fe20000000000 */
[----:B------:R-:W-:Y:S01]  /*4260*/  UMOV UR5, URZ ;  /* 0x000000ff00057c82 */ /* 0x000fe20008000000 */
[----:B------:R-:W-:Y:S01]  /*4270*/  UMOV UR16, 0xfffffffe ;  /* 0xfffffffe00107882 */ /* 0x000fe20000000000 */
[----:B------:R-:W-:Y:S01]  /*4280*/  UMOV UR17, 0x7fffbfdf ;  /* 0x7fffbfdf00117882 */ /* 0x000fe20000000000 */
[----:B------:R-:W-:Y:S01]  /*4290*/  UMOV UR9, URZ ;  /* 0x000000ff00097c82 */ /* 0x000fe20008000000 */
[----:B------:R-:W-:-:S02]  /*42a0*/  ULOP3.LUT UR18, UR4, 0x1000000, URZ, 0xfc, !UPT ;  /* 0x0100000004127892 */ /* 0x000fc4000f8efcff */
[----:B------:R-:W-:Y:S02]  /*42b0*/  UIADD3.64 UR14, UPT, UPT, UR4, UR14, URZ ;  /* 0x0000000e040e7297 */ /* 0x000fe4000fffe0ff */
[----:B------:R-:W-:Y:S01]  /*42c0*/  UIADD3.64 UR16, UPT, UPT, UR8, -UR16, URZ ;  /* 0x8000001008107297 */ /* 0x000fe2000fffe0ff */
[----:B------:R-:W-:Y:S01]  /*42d0*/  UMOV UR5, 0x1 ;  /* 0x0000000100057882 */ /* 0x000fe20000000000 */
[----:B------:R-:W-:-:S10]  /*42e0*/  UMOV UR4, URZ ;  /* 0x000000ff00047c82 */ /* 0x000fd40008000000 */
.L_x_10:
[----:B------:R-:W-:Y:S01]  /*42f0*/  USHF.L.U32 UR6, UR6, 0x1f, URZ ;  /* 0x0000001f06067899 */ /* 0x000fe200080006ff */
[----:B------:R-:W-:-:S04]  /*4300*/  IMAD.WIDE R74, R211, 0x2, R74 ;  /* 0x00000002d34a7825 */ /* 0x000fc800078e024a */
[----:B------:R-:W-:-:S04]  /*4310*/  IMAD.WIDE R72, R211, 0x2, R72 ;  /* 0x00000002d3487825 */ /* 0x000fc800078e0248 */
[----:B0-----:R-:W-:-:S04]  /*4320*/  IMAD.U32 R2, RZ, RZ, UR6 ;  /* 0x00000006ff027e24 */ /* 0x001fc8000f8e00ff */
[----:B------:R-:W0:Y:S02]  /*4330*/  SYNCS.PHASECHK.TRANS64.TRYWAIT P2, [UR13], R2 ;  /* 0x00000002ff0075a7 */ /* 0x000e24000804110d */
[----:B0-----:R-:W-:Y:S05]  /*4340*/  @!P2 BRA `(.L_x_8) ;  /* 0x000000540040a947 */ /* 0x001fea0003800000 */
.L_x_16:
[-C--:B------:R-:W-:Y:S01]  /*4350*/  ISETP.GE.AND P6, PT, R143, R4.reuse, PT ;  /* 0x000000048f00720c */ /* 0x080fe20003fc6270 */
[----:B------:R-:W-:Y:S01]  /*4360*/  IMAD.WIDE R8, R209, 0x2, R8 ;  /* 0x00000002d1087825 */ /* 0x000fe200078e0208 */
[----:B------:R-:W-:Y:S02]  /*4370*/  PRMT R2, RZ, 0x7610, R2 ;  /* 0x00007610ff027816 */ /* 0x000fe40000000002 */
[-C--:B------:R-:W-:Y:S01]  /*4380*/  ISETP.GE.AND P2, PT, R127, R4.reuse, PT ;  /* 0x000000047f00720c */ /* 0x080fe20003f46270 */
[----:B------:R-:W-:Y:S01]  /*4390*/  IMAD.WIDE R122, R209, 0x2, R122 ;  /* 0x00000002d17a7825 */ /* 0x000fe200078e027a */
[-C--:B------:R-:W-:Y:S02]  /*43a0*/  ISETP.GE.AND P3, PT, R129, R4.reuse, PT ;  /* 0x000000048100720c */ /* 0x080fe40003f66270 */
[-C--:B------:R-:W-:Y:S01]  /*43b0*/  ISETP.GE.AND P4, PT, R131, R4.reuse, PT ;  /* 0x000000048300720c */ /* 0x080fe20003f86270 */
[----:B------:R-:W-:Y:S01]  /*43c0*/  IMAD.WIDE R124, R209, 0x2, R124 ;  /* 0x00000002d17c7825 */ /* 0x000fe200078e027c */
[----:B------:R-:W-:-:S02]  /*43d0*/  ISETP.GE.AND P5, PT, R79, R4, PT ;  /* 0x000000044f00720c */ /* 0x000fc40003fa6270 */
[----:B------:R-:W-:Y:S01]  /*43e0*/  PRMT R80, RZ, 0x7610, R80 ;  /* 0x00007610ff507816 */ /* 0x000fe20000000050 */
[----:B------:R-:W2:Y:S01]  /*43f0*/  @!P6 LDG.E.U16 R2, desc[UR24][R8.64] ;  /* 0x000000180802e981 */ /* 0x000ea2000c1e1500 */
[-C--:B------:R-:W-:Y:S01]  /*4400*/  ISETP.GE.AND P6, PT, R81, R4.reuse, PT ;  /* 0x000000045100720c */ /* 0x080fe20003fc6270 */
[C---:B------:R-:W-:Y:S01]  /*4410*/  IMAD.WIDE R12, R209.reuse, 0x2, R12 ;  /* 0x00000002d10c7825 */ /* 0x040fe200078e020c */
[----:B------:R-:W-:Y:S02]  /*4420*/  PRMT R82, RZ, 0x7610, R82 ;  /* 0x00007610ff527816 */ /* 0x000fe40000000052 */
[----:B------:R-:W-:Y:S01]  /*4430*/  PRMT R84, RZ, 0x7610, R84 ;  /* 0x00007610ff547816 */ /* 0x000fe20000000054 */
[C---:B------:R-:W-:Y:S01]  /*4440*/  IMAD.WIDE R10, R209.reuse, 0x2, R10 ;  /* 0x00000002d10a7825 */ /* 0x040fe200078e020a */
[----:B------:R-:W-:Y:S02]  /*4450*/  PRMT R86, RZ, 0x7610, R86 ;  /* 0x00007610ff567816 */ /* 0x000fe40000000056 */
[----:B------:R-:W-:Y:S01]  /*4460*/  PRMT R88, RZ, 0x7610, R88 ;  /* 0x00007610ff587816 */ /* 0x000fe20000000058 */
[----:B------:R-:W-:Y:S01]  /*4470*/  IMAD.WIDE R6, R209, 0x2, R6 ;  /* 0x00000002d1067825 */ /* 0x000fe200078e0206 */
[----:B------:R-:W3:Y:S01]  /*4480*/  @!P3 LDG.E.U16 R82, desc[UR24][R10.64] ;  /* 0x000000180a52b981 */ /* 0x000ee2000c1e1500 */
[----:B------:R-:W-:-:S02]  /*4490*/  ISETP.GE.AND P3, PT, R83, R4, PT ;  /* 0x000000045300720c */ /* 0x000fc40003f66270 */
[----:B------:R-:W-:Y:S01]  /*44a0*/  IMAD.WIDE R102, R209, 0x2, R102 ;  /* 0x00000002d1667825 */ /* 0x000fe200078e0266 */
[----:B------:R-:W4:Y:S01]  /*44b0*/  @!P2 LDG.E.U16 R80, desc[UR24][R6.64] ;  /* 0x000000180650a981 */ /* 0x000f22000c1e1500 */
[-C--:B------:R-:W-:Y:S02]  /*44c0*/  ISETP.GE.AND P2, PT, R91, R4.reuse, PT ;  /* 0x000000045b00720c */ /* 0x080fe40003f46270 */
[----:B------:R-:W-:Y:S01]  /*44d0*/  IMAD.WIDE R112, R209, 0x2, R112 ;  /* 0x00000002d1707825 */ /* 0x000fe200078e0270 */
[----:B------:R-:W5:Y:S01]  /*44e0*/  @!P4 LDG.E.U16 R84, desc[UR24][R12.64] ;  /* 0x000000180c54c981 */ /* 0x000f62000c1e1500 */
[-C--:B------:R-:W-:Y:S02]  /*44f0*/  ISETP.GE.AND P4, PT, R89, R4.reuse, PT ;  /* 0x000000045900720c */ /* 0x080fe40003f86270 */
[----:B------:R-:W-:Y:S01]  /*4500*/  IMAD.WIDE R114, R209, 0x2, R114 ;  /* 0x00000002d1727825 */ /* 0x000fe200078e0272 */
[----:B------:R-:W3:Y:S01]  /*4510*/  @!P5 LDG.E.U16 R86, desc[UR24][R124.64] ;  /* 0x000000187c56d981 */ /* 0x000ee2000c1e1500 */
[----:B------:R-:W-:-:S02]  /*4520*/  ISETP.GE.AND P5, PT, R93, R4, PT ;  /* 0x000000045d00720c */ /* 0x000fc40003fa6270 */
[----:B------:R-:W-:Y:S01]  /*4530*/  IMAD.WIDE R116, R209, 0x2, R116 ;  /* 0x00000002d1747825 */ /* 0x000fe200078e0274 */
[----:B------:R-:W4:Y:S01]  /*4540*/  @!P6 LDG.E.U16 R88, desc[UR24][R122.64] ;  /* 0x000000187a58e981 */ /* 0x000f22000c1e1500 */
[-C--:B------:R-:W-:Y:S02]  /*4550*/  ISETP.GE.AND P6, PT, R85, R4.reuse, PT ;  /* 0x000000045500720c */ /* 0x080fe40003fc6270 */
[----:B------:R-:W-:Y:S01]  /*4560*/  PRMT R90, RZ, 0x7610, R90 ;  /* 0x00007610ff5a7816 */ /* 0x000fe2000000005a */
[C---:B------:R-:W-:Y:S01]  /*4570*/  IMAD.WIDE R120, R209.reuse, 0x2, R120 ;  /* 0x00000002d1787825 */ /* 0x040fe200078e0278 */
[----:B------:R-:W-:Y:S02]  /*4580*/  PRMT R94, RZ, 0x7610, R94 ;  /* 0x00007610ff5e7816 */ /* 0x000fe4000000005e */
[----:B------:R-:W-:Y:S01]  /*4590*/  PRMT R106, RZ, 0x7610, R106 ;  /* 0x00007610ff6a7816 */ /* 0x000fe2000000006a */
[C---:B------:R-:W-:Y:S01]  /*45a0*/  IMAD.WIDE R96, R209.reuse, 0x2, R96 ;  /* 0x00000002d1607825 */ /* 0x040fe200078e0260 */
[----:B------:R-:W-:Y:S01]  /*45b0*/  PRMT R110, RZ, 0x7610, R110 ;  /* 0x00007610ff6e7816 */ /* 0x000fe2000000006e */
[----:B------:R-:W4:Y:S01]  /*45c0*/  @!P2 LDG.E.U16 R90, desc[UR24][R120.64] ;  /* 0x00000018785aa981 */ /* 0x000f22000c1e1500 */
[----:B------:R-:W-:Y:S01]  /*45d0*/  PRMT R128, RZ, 0x7610, R128 ;  /* 0x00007610ff807816 */ /* 0x000fe20000000080 */
[----:B------:R-:W-:Y:S01]  /*45e0*/  IMAD.WIDE R98, R209, 0x2, R98 ;  /* 0x00000002d1627825 */ /* 0x000fe200078e0262 */
[-C--:B------:R-:W-:Y:S01]  /*45f0*/  ISETP.GE.AND P2, PT, R87, R4.reuse, PT ;  /* 0x000000045700720c */ /* 0x080fe20003f46270 */
[----:B------:R-:W4:Y:S01]  /*4600*/  @!P3 LDG.E.U16 R94, desc[UR24][R116.64] ;  /* 0x00000018745eb981 */ /* 0x000f22000c1e1500 */
[----:B------:R-:W-:Y:S01]  /*4610*/  ISETP.GE.AND P3, PT, R107, R4, PT ;  /* 0x000000046b00720c */ /* 0x000fe20003f66270 */
[----:B------:R-:W-:-:S02]  /*4620*/  IMAD.WIDE R100, R209, 0x2, R100 ;  /* 0x00000002d1647825 */ /* 0x000fc400078e0264 */
[----:B------:R-:W5:Y:S01]  /*4630*/  @!P4 LDG.E.U16 R106, desc[UR24][R114.64] ;  /* 0x00000018726ac981 */ /* 0x000f62000c1e1500 */
[-C--:B------:R-:W-:Y:S01]  /*4640*/  ISETP.GE.AND P4, PT, R109, R4.reuse, PT ;  /* 0x000000046d00720c */ /* 0x080fe20003f86270 */
[----:B------:R-:W-:Y:S02]  /*4650*/  IMAD.WIDE R104, R209, 0x2, R104 ;  /* 0x00000002d1687825 */ /* 0x000fe400078e0268 */
[----:B------:R-:W5:Y:S01]  /*4660*/  @!P5 LDG.E.U16 R110, desc[UR24][R112.64] ;  /* 0x00000018706ed981 */ /* 0x000f62000c1e1500 */
[-C--:B------:R-:W-:Y:S01]  /*4670*/  ISETP.GE.AND P5, PT, R95, R4.reuse, PT ;  /* 0x000000045f00720c */ /* 0x080fe20003fa6270 */
[----:B------:R-:W-:Y:S02]  /*4680*/  IMAD.WIDE R118, R209, 0x2, R118 ;  /* 0x00000002d1767825 */ /* 0x000fe400078e0276 */
[----:B------:R-:W5:Y:S01]  /*4690*/  @!P6 LDG.E.U16 R128, desc[UR24][R102.64] ;  /* 0x000000186680e981 */ /* 0x000f62000c1e1500 */
[----:B------:R-:W-:Y:S01]  /*46a0*/  ISETP.GE.AND P6, PT, R111, R4, PT ;  /* 0x000000046f00720c */ /* 0x000fe20003fc6270 */
[----:B------:R-:W-:Y:S01]  /*46b0*/  IMAD.WIDE R70, R211, 0x2, R70 ;  /* 0x00000002d3467825 */ /* 0x000fe200078e0246 */
[----:B------:R-:W-:-:S02]  /*46c0*/  PRMT R130, RZ, 0x7610, R130 ;  /* 0x00007610ff827816 */ /* 0x000fc40000000082 */
[----:B------:R-:W-:Y:S01]  /*46d0*/  PRMT R92, RZ, 0x7610, R92 ;  /* 0x00007610ff5c7816 */ /* 0x000fe2000000005c */
[C---:B------:R-:W-:Y:S01]  /*46e0*/  IMAD.WIDE R68, R211.reuse, 0x2, R68 ;  /* 0x00000002d3447825 */ /* 0x040fe200078e0244 */
[----:B------:R-:W-:Y:S02]  /*46f0*/  PRMT R126, RZ, 0x7610, R126 ;  /* 0x00007610ff7e7816 */ /* 0x000fe4000000007e */
[----:B------:R-:W-:Y:S01]  /*4700*/  PRMT R132, RZ, 0x7610, R132 ;  /* 0x00007610ff847816 */ /* 0x000fe20000000084 */
[----:B------:R-:W5:Y:S01]  /*4710*/  @!P2 LDG.E.U16 R130, desc[UR24][R100.64] ;  /* 0x000000186482a981 */ /* 0x000f62000c1e1500 */
[----:B------:R-:W-:Y:S01]  /*4720*/  PRMT R134, RZ, 0x7610, R134 ;  /* 0x00007610ff867816 */ /* 0x000fe20000000086 */
[C---:B------:R-:W-:Y:S02]  /*4730*/  IMAD.WIDE R66, R211.reuse, 0x2, R66 ;  /* 0x00000002d3427825 */ /* 0x040fe400078e0242 */
[----:B------:R-:W5:Y:S02]  /*4740*/  @!P3 LDG.E.U16 R92, desc[UR24][R118.64] ;  /* 0x00000018765cb981 */ /* 0x000f64000c1e1500 */
[----:B------:R-:W-:-:S02]  /*4750*/  IMAD.WIDE R64, R211, 0x2, R64 ;  /* 0x00000002d3407825 */ /* 0x000fc400078e0240 */
[----:B------:R-:W5:Y:S02]  /*4760*/  @!P5 LDG.E.U16 R132, desc[UR24][R98.64] ;  /* 0x000000186284d981 */ /* 0x000f64000c1e1500 */
[C---:B------:R-:W-:Y:S02]  /*4770*/  IMAD.WIDE R62, R211.reuse, 0x2, R62 ;  /* 0x00000002d33e7825 */ /* 0x040fe400078e023e */
[----:B------:R-:W5:Y:S02]  /*4780*/  @!P4 LDG.E.U16 R126, desc[UR24][R104.64] ;  /* 0x00000018687ec981 */ /* 0x000f64000c1e1500 */
[C---:B------:R-:W-:Y:S02]  /*4790*/  IMAD.WIDE R60, R211.reuse, 0x2, R60 ;  /* 0x00000002d33c7825 */ /* 0x040fe400078e023c */
[----:B------:R-:W5:Y:S02]  /*47a0*/  @!P6 LDG.E.U16 R134, desc[UR24][R96.64] ;  /* 0x000000186086e981 */ /* 0x000f64000c1e1500 */
[----:B------:R-:W-:Y:S01]  /*47b0*/  IMAD.WIDE R58, R211, 0x2, R58 ;  /* 0x00000002d33a7825 */ /* 0x000fe200078e023a */
[----:B------:R-:W-:Y:S01]  /*47c0*/  BAR.SYNC.DEFER_BLOCKING 0x0 ;  /* 0x0000000000007b1d */ /* 0x000fe20000010000 */
[----:B------:R-:W-:-:S02]  /*47d0*/  ISETP.GE.AND P2, PT, R78, R4, PT ;  /* 0x000000044e00720c */ /* 0x000fc40003f46270 */
[C---:B------:R-:W-:Y:S01]  /*47e0*/  IMAD.WIDE R56, R211.reuse, 0x2, R56 ;  /* 0x00000002d3387825 */ /* 0x040fe200078e0238 */
[----:B------:R-:W-:Y:S02]  /*47f0*/  PRMT R145, RZ, 0x7610, R145 ;  /* 0x00007610ff917816 */ /* 0x000fe40000000091 */
[----:B------:R-:W-:Y:S01]  /*4800*/  PRMT R147, RZ, 0x7610, R147 ;  /* 0x00007610ff937816 */ /* 0x000fe20000000093 */
[C---:B------:R-:W-:Y:S01]  /*4810*/  IMAD.WIDE R54, R211.reuse, 0x2, R54 ;  /* 0x00000002d3367825 */ /* 0x040fe200078e0236 */
[----:B------:R-:W-:Y:S02]  /*4820*/  PRMT R149, RZ, 0x7610, R149 ;  /* 0x00007610ff957816 */ /* 0x000fe40000000095 */
[----:B------:R-:W-:Y:S01]  /*4830*/  PRMT R151, RZ, 0x7610, R151 ;  /* 0x00007610ff977816 */ /* 0x000fe20000000097 */
[C---:B------:R-:W-:Y:S01]  /*4840*/  IMAD.WIDE R52, R211.reuse, 0x2, R52 ;  /* 0x00000002d3347825 */ /* 0x040fe200078e0234 */
[----:B------:R-:W-:Y:S02]  /*4850*/  PRMT R153, RZ, 0x7610, R153 ;  /* 0x00007610ff997816 */ /* 0x000fe40000000099 */
[----:B------:R-:W-:Y:S01]  /*4860*/  PRMT R155, RZ, 0x7610, R155 ;  /* 0x00007610ff9b7816 */ /* 0x000fe2000000009b */
[----:B------:R-:W-:Y:S01]  /*4870*/  IMAD.WIDE R50, R211, 0x2, R50 ;  /* 0x00000002d3327825 */ /* 0x000fe200078e0232 */
[----:B------:R-:W-:-:S02]  /*4880*/  PRMT R157, RZ, 0x7610, R157 ;  /* 0x00007610ff9d7816 */ /* 0x000fc4000000009d */
        /* <DEDUP_REMOVED lines=16> */
[C---:B------:R-:W-:Y:S01]  /*4990*/  IMAD.WIDE R38, R211.reuse, 0x2, R38 ;  /* 0x00000002d3267825 */ /* 0x040fe200078e0226 */
[----:B------:R-:W-:Y:S01]  /*49a0*/  PRMT R181, RZ, 0x7610, R181 ;  /* 0x00007610ffb57816 */ /* 0x000fe200000000b5 */
[----:B------:R-:W5:Y:S01]  /*49b0*/  @!P2 LDG.E.U16 R171, desc[UR24][R40.64] ;  /* 0x0000001828aba981 */ /* 0x000f62000c1e1500 */
        /* <DEDUP_REMOVED lines=25> */
[----:B------:R-:W-:-:S02]  /*4b50*/  IMAD.WIDE R24, R211, 0x2, R24 ;  /* 0x00000002d3187825 */ /* 0x000fc400078e0218 */
[----:B------:R-:W5:Y:S02]  /*4b60*/  @!P2 LDG.E.U16 R157, desc[UR24][R26.64] ;  /* 0x000000181a9da981 */ /* 0x000f64000c1e1500 */
[C---:B------:R-:W-:Y:S02]  /*4b70*/  IMAD.WIDE R22, R211.reuse, 0x2, R22 ;  /* 0x00000002d3167825 */ /* 0x040fe400078e0216 */
[----:B------:R-:W5:Y:S02]  /*4b80*/  @!P2 LDG.E.U16 R155, desc[UR24][R24.64] ;  /* 0x00000018189ba981 */ /* 0x000f64000c1e1500 */
        /* <DEDUP_REMOVED lines=8> */
[----:B------:R-:W-:-:S02]  /*4c10*/  IMAD.WIDE R76, R211, 0x2, R76 ;  /* 0x00000002d34c7825 */ /* 0x000fc400078e024c */
[----:B------:R-:W5:Y:S04]  /*4c20*/  @!P2 LDG.E.U16 R145, desc[UR24][R14.64] ;  /* 0x000000180e91a981 */ /* 0x000f68000c1e1500 */
        /* <DEDUP_REMOVED lines=17> */
[----:B------:R-:W5:Y:S01]  /*4d40*/  @!P2 LDG.E.U16 R207, desc[UR24][R76.64] ;  /* 0x000000184ccfa981 */ /* 0x000f62000c1e1500 */
[----:B------:R-:W-:-:S04]  /*4d50*/  ULEA UR13, UR5, UR11, 0x3 ;  /* 0x0000000b050d7291 */ /* 0x000fc8000f8e18ff */
[----:B------:R-:W-:Y:S01]  /*4d60*/  UIADD3 UR13, UPT, UPT, UR13, 0xc000, URZ ;  /* 0x0000c0000d0d7890 */ /* 0x000fe2000fffe0ff */
[----:B--2---:R0:W-:Y:S04]  /*4d70*/  STS.U16 [R133+UR11+0xa000], R2 ;  /* 0x00a0000285007988 */ /* 0x0041e8000800040b */
[----:B---3--:R0:W-:Y:S04]  /*4d80*/  STS.U16 [R133+UR11+0xa400], R86 ;  /* 0x00a4005685007988 */ /* 0x0081e8000800040b */
[----:B----4-:R0:W-:Y:S04]  /*4d90*/  STS.U16 [R133+UR11+0xa800], R94 ;  /* 0x00a8005e85007988 */ /* 0x0101e8000800040b */
        /* <DEDUP_REMOVED lines=45> */
[----:B------:R1:W-:Y:S06]  /*5070*/  MEMBAR.ALL.CTA ;  /* 0x0000000000007992 */ /* 0x0003ec0000008000 */
[----:B-1----:R-:W1:Y:S02]  /*5080*/  FENCE.VIEW.ASYNC.S ;  /* 0x00000000000073c6 */ /* 0x002e640000000000 */
[----:B-1----:R-:W-:Y:S06]  /*5090*/  BAR.SYNC.DEFER_BLOCKING 0x0 ;  /* 0x0000000000007b1d */ /* 0x002fec0000010000 */
[----:B------:R-:W-:Y:S05]  /*50a0*/  @P0 BRA `(.L_x_9) ;  /* 0x0000000000380947 */ /* 0x000fea0003800000 */
[----:B------:R-:W-:Y:S01]  /*50b0*/  UMOV UR19, 0x40004040 ;  /* 0x4000404000137882 */ /* 0x000fe20000000000 */
[----:B------:R-:W-:Y:S01]  /*50c0*/  UMOV UR20, UR8 ;  /* 0x0000000800147c82 */ /* 0x000fe20008000000 */
[----:B------:R-:W-:Y:S01]  /*50d0*/  UMOV UR21, 0x80004020 ;  /* 0x8000402000157882 */ /* 0x000fe20000000000 */
[----:B------:R-:W-:Y:S01]  /*50e0*/  UMOV UR22, 0x0 ;  /* 0x0000000000167882 */ /* 0x000fe20000000000 */
[----:B------:R-:W-:Y:S01]  /*50f0*/  UMOV UR23, 0x8408490 ;  /* 0x0840849000177882 */ /* 0x000fe20000000000 */
[----:B------:R-:W-:Y:S01]  /*5100*/  UMOV UR6, UR13 ;  /* 0x0000000d00067c82 */ /* 0x000fe20008000000 */
[----:B------:R-:W-:Y:S01]  /*5110*/  UMOV UR7, URZ ;  /* 0x000000ff00077c82 */ /* 0x000fe20008000000 */
[----:B------:R-:W-:Y:S01]  /*5120*/  UMOV UR26, 0x0 ;  /* 0x00000000001a7882 */ /* 0x000fe20000000000 */
[----:B------:R-:W-:Y:S01]  /*5130*/  UMOV UR27, 0x8408490 ;  /* 0x08408490001b7882 */ /* 0x000fe20000000000 */
[----:B------:R1:W-:Y:S01]  /*5140*/  UTCHMMA gdesc[UR18], gdesc[UR20], tmem[UR10], tmem[UR22], idesc[UR23], UPT ;  /* 0x00ff1614120075ea */ /* 0x0003e2000b80000a */
[----:B------:R-:W-:Y:S01]  /*5150*/  UMOV UR6, UR6 ;  /* 0x0000000600067c82 */ /* 0x000fe20008000000 */
[----:B------:R1:W-:Y:S01]  /*5160*/  UTCHMMA gdesc[UR14], gdesc[UR16], tmem[UR10], tmem[UR26], idesc[UR27], UPT ;  /* 0x00ff1a100e0075ea */ /* 0x0003e2000b80000a */
[----:B------:R1:W-:Y:S01]  /*5170*/  UTCBAR [UR6], URZ ;  /* 0x000000ff060073e9 */ /* 0x0003e200080000ff */
[----:B------:R-:W-:-:S02]  /*5180*/  NOP ;  /* 0x0000000000007918 */ /* 0x000fc40000000000 */
.L_x_9:
[----:B------:R-:W-:Y:S01]  /*5190*/  UIADD3 UR5, UPT, UPT, UR5, 0x1, URZ ;  /* 0x0000000105057890 */ /* 0x000fe2000fffe0ff */
[----:B------:R-:W-:Y:S02]  /*51a0*/  VIADD R3, R3, 0xffffffff ;  /* 0xffffffff03037836 */ /* 0x000fe40000000000 */
[----:B------:R-:W-:Y:S01]  /*51b0*/  VIADD R4, R4, 0xffffffe0 ;  /* 0xffffffe004047836 */ /* 0x000fe20000000000 */
[----:B------:R-:W-:Y:S02]  /*51c0*/  UISETP.GT.AND UP1, UPT, UR5, 0x1, UPT ;  /* 0x000000010500788c */ /* 0x000fe4000bf24270 */
[----:B------:R-:W-:Y:S02]  /*51d0*/  ISETP.NE.U32.AND P2, PT, R3, RZ, PT ;  /* 0x000000ff0300720c */ /* 0x000fe40003f45070 */
[----:B-1----:R-:W-:Y:S02]  /*51e0*/  USEL UR6, URZ, 0x1, !UP1 ;  /* 0x00000001ff067887 */ /* 0x002fe4000c800000 */
[----:B------:R-:W-:-:S02]  /*51f0*/  USEL UR5, UR5, URZ, !UP1 ;  /* 0x000000ff05057287 */ /* 0x000fc4000c800000 */
[----:B------:R-:W-:-:S03]  /*5200*/  ULOP3.LUT UR7, UR4, UR6, URZ, 0x3c, !UPT ;  /* 0x0000000604077292 */ /* 0x000fc6000f8e3cff */
[----:B------:R-:W-:-:S04]  /*5210*/  UMOV UR6, UR4 ;  /* 0x0000000400067c82 */ /* 0x000fc80008000000 */
[----:B------:R-:W-:Y:S01]  /*5220*/  UMOV UR4, UR7 ;  /* 0x0000000700047c82 */ /* 0x000fe20008000000 */
[----:B------:R-:W-:Y:S05]  /*5230*/  @P2 BRA `(.L_x_10) ;  /* 0xfffffff0002c2947 */ /* 0x000fea000383ffff */
.L_x_7:
[----:B------:R-:W-:-:S13]  /*5240*/  ISETP.GE.AND P0, PT, R5, 0x20, PT ;  /* 0x000000200500780c */ /* 0x000fda0003f06270 */
[----:B------:R-:W-:Y:S05]  /*5250*/  @!P0 BRA `(.L_x_11) ;  /* 0x0000000000108947 */ /* 0x000fea0003800000 */
[----:B------:R-:W-:-:S06]  /*5260*/  USHF.L.U32 UR6, UR6, 0x1f, URZ ;  /* 0x0000001f06067899 */ /* 0x000fcc00080006ff */
[----:B0-----:R-:W-:-:S04]  /*5270*/  IMAD.U32 R2, RZ, RZ, UR6 ;  /* 0x00000006ff027e24 */ /* 0x001fc8000f8e00ff */
[----:B------:R-:W0:Y:S02]  /*5280*/  SYNCS.PHASECHK.TRANS64.TRYWAIT P0, [UR13], R2 ;  /* 0x00000002ff0075a7 */ /* 0x000e24000800110d */
[----:B0-----:R-:W-:Y:S05]  /*5290*/  @!P0 BRA `(.L_x_12) ;  /* 0x0000004400788947 */ /* 0x001fea0003800000 */
.L_x_11:
[----:B------:R-:W-:Y:S01]  /*52a0*/  BAR.SYNC.DEFER_BLOCKING 0x0 ;  /* 0x0000000000007b1d */ /* 0x000fe20000010000 */
[C---:B------:R-:W-:Y:S02]  /*52b0*/  LOP3.LUT R144, R0.reuse, 0x80, RZ, 0xc0, !PT ;  /* 0x0000008000907812 */ /* 0x040fe400078ec0ff */
[----:B0-----:R-:W-:Y:S02]  /*52c0*/  LOP3.LUT R145, R0, 0x7f, RZ, 0xc0, !PT ;  /* 0x0000007f00917812 */ /* 0x001fe400078ec0ff */
[----:B------:R-:W-:Y:S01]  /*52d0*/  LEA R144, R144, UR11, 0x5 ;  /* 0x0000000b90907c11 */ /* 0x000fe2000f8e28ff */
[----:B------:R-:W0:Y:S01]  /*52e0*/  LDCU UR4, c[0x0][0x3b4] ;  /* 0x00007680ff0477ac */ /* 0x000e220008000800 */
[C---:B------:R-:W-:Y:S02]  /*52f0*/  LOP3.LUT R0, R140.reuse, R143, RZ, 0xfc, !PT ;  /* 0x0000008f8c007212 */ /* 0x040fe400078efcff */
[C-C-:B------:R-:W-:Y:S01]  /*5300*/  LOP3.LUT R2, R140.reuse, 0x1e, R143.reuse, 0xfe, !PT ;  /* 0x0000001e8c027812 */ /* 0x140fe200078efe8f */
[----:B------:R-:W1:Y:S01]  /*5310*/  LDCU UR5, c[0x0][0x39c] ;  /* 0x00007380ff0577ac */ /* 0x000e620008000800 */
[----:B------:R-:W-:-:S02]  /*5320*/  LOP3.LUT R3, R140, 0x1c, R143, 0xfe, !PT ;  /* 0x0000001c8c037812 */ /* 0x000fc400078efe8f */
[C-C-:B------:R-:W-:Y:S01]  /*5330*/  LOP3.LUT R132, R140.reuse, 0x1a, R143.reuse, 0xfe, !PT ;  /* 0x0000001a8c847812 */ /* 0x140fe200078efe8f */
[----:B------:R-:W2:Y:S01]  /*5340*/  LDCU UR6, c[0x0][0x39c] ;  /* 0x00007380ff0677ac */ /* 0x000ea20008000800 */
[C-C-:B------:R-:W-:Y:S02]  /*5350*/  LOP3.LUT R133, R140.reuse, 0x18, R143.reuse, 0xfe, !PT ;  /* 0x000000188c857812 */ /* 0x140fe400078efe8f */
[C-C-:B------:R-:W-:Y:S02]  /*5360*/  LOP3.LUT R134, R140.reuse, 0x16, R143.reuse, 0xfe, !PT ;  /* 0x000000168c867812 */ /* 0x140fe400078efe8f */
[C-C-:B------:R-:W-:Y:S02]  /*5370*/  LOP3.LUT R135, R140.reuse, 0x14, R143.reuse, 0xfe, !PT ;  /* 0x000000148c877812 */ /* 0x140fe400078efe8f */
[C-C-:B------:R-:W-:Y:S02]  /*5380*/  LOP3.LUT R136, R140.reuse, 0x12, R143.reuse, 0xfe, !PT ;  /* 0x000000128c887812 */ /* 0x140fe400078efe8f */
[C-C-:B------:R-:W-:Y:S01]  /*5390*/  LOP3.LUT R137, R140.reuse, 0x10, R143.reuse, 0xfe, !PT ;  /* 0x000000108c897812 */ /* 0x140fe200078efe8f */
[----:B------:R-:W3:Y:S02]  /*53a0*/  @!P1 SYNCS.CCTL.IV [UR11+0xc000] ;  /* 0x00c00000ff0099b1 */ /* 0x000ee4000800000b */
[----:B---3--:R-:W-:Y:S01]  /*53b0*/  BAR.SYNC.DEFER_BLOCKING 0x0 ;  /* 0x0000000000007b1d */ /* 0x008fe20000010000 */
[----:B------:R-:W-:-:S02]  /*53c0*/  LOP3.LUT R138, R140, 0xe, R143, 0xfe, !PT ;  /* 0x0000000e8c8a7812 */ /* 0x000fc400078efe8f */
[C-C-:B------:R-:W-:Y:S02]  /*53d0*/  LOP3.LUT R139, R140.reuse, 0xc, R143.reuse, 0xfe, !PT ;  /* 0x0000000c8c8b7812 */ /* 0x140fe400078efe8f */
[C-C-:B------:R-:W-:Y:S02]  /*53e0*/  LOP3.LUT R148, R140.reuse, 0xa, R143.reuse, 0xfe, !PT ;  /* 0x0000000a8c947812 */ /* 0x140fe400078efe8f */
[C-C-:B------:R-:W-:Y:S01]  /*53f0*/  LOP3.LUT R150, R140.reuse, 0x8, R143.reuse, 0xfe, !PT ;  /* 0x000000088c967812 */ /* 0x140fe200078efe8f */
[----:B------:R-:W3:Y:S01]  /*5400*/  LDTM.x128 R4, tmem[UR12] ;  /* 0x0000000c000479ee */ /* 0x000ee200083c0000 */
[C-C-:B------:R-:W-:Y:S01]  /*5410*/  LOP3.LUT R152, R140.reuse, 0x6, R143.reuse, 0xfe, !PT ;  /* 0x000000068c987812 */ /* 0x140fe200078efe8f */
[----:B------:R-:W4:Y:S01]  /*5420*/  LDCU.128 UR12, c[0x0][0x390] ;  /* 0x00007200ff0c77ac */ /* 0x000f220008000c00 */
[C-C-:B------:R-:W-:Y:S02]  /*5430*/  LOP3.LUT R154, R140.reuse, 0x4, R143.reuse, 0xfe, !PT ;  /* 0x000000048c9a7812 */ /* 0x140fe400078efe8f */
[----:B------:R-:W-:Y:S01]  /*5440*/  LOP3.LUT R156, R140, 0x2, R143, 0xfe, !PT ;  /* 0x000000028c9c7812 */ /* 0x000fe200078efe8f */
[----:B------:R-:W-:Y:S01]  /*5450*/  IMAD R140, R145, 0x10, R144 ;  /* 0x00000010918c7824 */ /* 0x000fe200078e0290 */
[----:B------:R-:W-:Y:S01]  /*5460*/  LEA R141, R141, UR11, 0x4 ;  /* 0x0000000b8d8d7c11 */ /* 0x000fe2000f8e20ff */
[----:B------:R-:W5:Y:S01]  /*5470*/  @!P1 SYNCS.CCTL.IV [UR11+0xc008] ;  /* 0x00c00800ff0099b1 */ /* 0x000f62000800000b */
[----:B------:R-:W-:Y:S01]  /*5480*/  NOP ;  /* 0x0000000000007918 */ /* 0x000fe20000000000 */
[----:B----4-:R-:W-:-:S02]  /*5490*/  ISETP.GE.AND P0, PT, R142, UR14, PT ;  /* 0x0000000e8e007c0c */ /* 0x010fc4000bf06270 */
[----:B---3--:R-:W-:Y:S02]  /*54a0*/  F2FP.BF16.F32.PACK_AB R144, R6, R4 ;  /* 0x000000040690723e */ /* 0x008fe400000010ff */
[----:B------:R-:W-:Y:S02]  /*54b0*/  F2FP.BF16.F32.PACK_AB R4, R7, R5 ;  /* 0x000000050704723e */ /* 0x000fe400000010ff */
[----:B------:R-:W-:Y:S02]  /*54c0*/  F2FP.BF16.F32.PACK_AB R7, R19, R17 ;  /* 0x000000111307723e */ /* 0x000fe400000010ff */
[----:B------:R-:W-:Y:S02]  /*54d0*/  F2FP.BF16.F32.PACK_AB R17, R59, R57 ;  /* 0x000000393b11723e */ /* 0x000fe400000010ff */
[----:B------:R-:W3:Y:S01]  /*54e0*/  LDC R57, c[0x0][0x3b8] ;  /* 0x0000ee00ff397b82 */ /* 0x000ee20000000800 */
[----:B------:R-:W-:Y:S02]  /*54f0*/  F2FP.BF16.F32.PACK_AB R147, R18, R16 ;  /* 0x000000101293723e */ /* 0x000fe400000010ff */
[----:B------:R-:W-:-:S02]  /*5500*/  F2FP.BF16.F32.PACK_AB R16, R55, R53 ;  /* 0x000000353710723e */ /* 0x000fc400000010ff */
[----:B------:R-:W-:Y:S01]  /*5510*/  F2FP.BF16.F32.PACK_AB R53, R58, R56 ;  /* 0x000000383a35723e */ /* 0x000fe200000010ff */
[----:B0-----:R-:W-:Y:S01]  /*5520*/  IMAD R56, R142, UR4, RZ ;  /* 0x000000048e387c24 */ /* 0x001fe2000f8e02ff */
[----:B------:R-:W-:Y:S01]  /*5530*/  F2FP.BF16.F32.PACK_AB R6, R15, R13 ;  /* 0x0000000d0f06723e */ /* 0x000fe200000010ff */
[----:B------:R-:W0:Y:S01]  /*5540*/  LDCU UR4, c[0x0][0x39c] ;  /* 0x00007380ff0477ac */ /* 0x000e220008000800 */
[----:B------:R-:W-:Y:S02]  /*5550*/  F2FP.BF16.F32.PACK_AB R13, R43, R41 ;  /* 0x000000292b0d723e */ /* 0x000fe400000010ff */
[----:B------:R-:W-:Y:S02]  /*5560*/  LEA R58, P5, R56, UR12, 0x1 ;  /* 0x0000000c383a7c11 */ /* 0x000fe4000f8a08ff */
[----:B------:R-:W-:Y:S02]  /*5570*/  F2FP.BF16.F32.PACK_AB R146, R14, R12 ;  /* 0x0000000c0e92723e */ /* 0x000fe400000010ff */
[----:B------:R-:W-:-:S02]  /*5580*/  F2FP.BF16.F32.PACK_AB R68, R70, R68 ;  /* 0x000000444644723e */ /* 0x000fc400000010ff */
[----:B------:R-:W-:Y:S02]  /*5590*/  F2FP.BF16.F32.PACK_AB R14, R47, R45 ;  /* 0x0000002d2f0e723e */ /* 0x000fe400000010ff */
[----:B------:R-:W-:Y:S02]  /*55a0*/  F2FP.BF16.F32.PACK_AB R70, R78, R76 ;  /* 0x0000004c4e46723e */ /* 0x000fe400000010ff */
[----:B------:R-:W-:Y:S02]  /*55b0*/  LEA.HI.X.SX32 R56, R56, UR13, 0x1, P5 ;  /* 0x0000000d38387c11 */ /* 0x000fe4000a8f0eff */
[----:B------:R-:W-:Y:S01]  /*55c0*/  F2FP.BF16.F32.PACK_AB R145, R10, R8 ;  /* 0x000000080a91723e */ /* 0x000fe200000010ff */
[----:B---3--:R-:W-:Y:S01]  /*55d0*/  IMAD R41, R156, R57, RZ ;  /* 0x000000399c297224 */ /* 0x008fe200078e02ff */
[----:B------:R-:W-:Y:S01]  /*55e0*/  F2FP.BF16.F32.PACK_AB R8, R23, R21 ;  /* 0x000000151708723e */ /* 0x000fe200000010ff */
[-C--:B------:R-:W-:Y:S01]  /*55f0*/  IMAD R59, R0, R57.reuse, RZ ;  /* 0x00000039003b7224 */ /* 0x080fe200078e02ff */
[----:B------:R-:W-:Y:S01]  /*5600*/  F2FP.BF16.F32.PACK_AB R21, R26, R24 ;  /* 0x000000181a15723e */ /* 0x000fe200000010ff */
[-C--:B------:R-:W-:Y:S01]  /*5610*/  IMAD R43, R154, R57.reuse, RZ ;  /* 0x000000399a2b7224 */ /* 0x080fe200078e02ff */
[-C--:B------:R-:W-:Y:S01]  /*5620*/  LEA R78, P6, R41, R58.reuse, 0x1 ;  /* 0x0000003a294e7211 */ /* 0x080fe200078c08ff */
[-C--:B------:R-:W-:Y:S01]  /*5630*/  IMAD R45, R152, R57.reuse, RZ ;  /* 0x00000039982d7224 */ /* 0x080fe200078e02ff */
[----:B------:R-:W-:Y:S01]  /*5640*/  LEA R76, P5, R59, R58, 0x1 ;  /* 0x0000003a3b4c7211 */ /* 0x000fe200078a08ff */
[----:B------:R-:W-:Y:S01]  /*5650*/  IMAD R47, R150, R57, RZ ;  /* 0x00000039962f7224 */ /* 0x000fe200078e02ff */
[----:B------:R-:W-:Y:S01]  /*5660*/  F2FP.BF16.F32.PACK_AB R24, R71, R69 ;  /* 0x000000454718723e */ /* 0x000fe200000010ff */
[----:B-----5:R-:W-:Y:S01]  /*5670*/  STS.128 [R140], R144 ;  /* 0x000000908c007388 */ /* 0x020fe20000000c00 */
[----:B------:R-:W-:-:S02]  /*5680*/  F2FP.BF16.F32.PACK_AB R26, R79, R77 ;  /* 0x0000004d4f1a723e */ /* 0x000fc400000010ff */
[----:B------:R-:W-:Y:S02]  /*5690*/  F2FP.BF16.F32.PACK_AB R71, R82, R80 ;  /* 0x000000505247723e */ /* 0x000fe400000010ff */
[-C--:B------:R-:W-:Y:S01]  /*56a0*/  LEA.HI.X.SX32 R77, R59, R56.reuse, 0x1, P5 ;  /* 0x000000383b4d7211 */ /* 0x080fe200028f0eff */
[----:B------:R-:W-:Y:S01]  /*56b0*/  IMAD R59, R57, 0x20, R59 ;  /* 0x00000020393b7824 */ /* 0x000fe200078e023b */
[----:B------:R-:W-:Y:S02]  /*56c0*/  LEA.HI.X.SX32 R79, R41, R56, 0x1, P6 ;  /* 0x00000038294f7211 */ /* 0x000fe400030f0eff */
[-C--:B------:R-:W-:Y:S02]  /*56d0*/  LEA R80, P5, R43, R58.reuse, 0x1 ;  /* 0x0000003a2b507211 */ /* 0x080fe400078a08ff */
[----:B------:R-:W-:Y:S02]  /*56e0*/  LEA R82, P6, R45, R58, 0x1 ;  /* 0x0000003a2d527211 */ /* 0x000fe400078c08ff */
[----:B------:R-:W-:-:S02]  /*56f0*/  F2FP.BF16.F32.PACK_AB R5, R11, R9 ;  /* 0x000000090b05723e */ /* 0x000fc400000010ff */
[----:B------:R-:W-:Y:S02]  /*5700*/  F2FP.BF16.F32.PACK_AB R20, R22, R20 ;  /* 0x000000141614723e */ /* 0x000fe400000010ff */
[----:B------:R-:W-:Y:S01]  /*5710*/  F2FP.BF16.F32.PACK_AB R9, R27, R25 ;  /* 0x000000191b09723e */ /* 0x000fe200000010ff */
[----:B------:R-:W-:Y:S01]  /*5720*/  STS.128 [R140+0x800], R4 ;  /* 0x000800048c007388 */ /* 0x000fe20000000c00 */
[----:B------:R-:W-:Y:S02]  /*5730*/  F2FP.BF16.F32.PACK_AB R22, R30, R28 ;  /* 0x0000001c1e16723e */ /* 0x000fe400000010ff */
[----:B------:R-:W-:Y:S01]  /*5740*/  F2FP.BF16.F32.PACK_AB R27, R83, R81 ;  /* 0x00000051531b723e */ /* 0x000fe200000010ff */
[----:B------:R-:W-:Y:S01]  /*5750*/  BAR.SYNC.DEFER_BLOCKING 0x0 ;  /* 0x0000000000007b1d */ /* 0x000fe20000010000 */
[----:B------:R-:W-:Y:S02]  /*5760*/  F2FP.BF16.F32.PACK_AB R28, R87, R85 ;  /* 0x00000055571c723e */ /* 0x000fe400000010ff */
[----:B------:R-:W-:-:S02]  /*5770*/  F2FP.BF16.F32.PACK_AB R85, R90, R88 ;  /* 0x000000585a55723e */ /* 0x000fc400000010ff */
[-C--:B------:R-:W-:Y:S01]  /*5780*/  LEA.HI.X.SX32 R81, R43, R56.reuse, 0x1, P5 ;  /* 0x000000382b517211 */ /* 0x080fe200028f0eff */
[-C--:B------:R-:W-:Y:S01]  /*5790*/  IMAD R43, R148, R57.reuse, RZ ;  /* 0x00000039942b7224 */ /* 0x080fe200078e02ff */
[----:B------:R-:W-:Y:S01]  /*57a0*/  LEA.HI.X.SX32 R83, R45, R56, 0x1, P6 ;  /* 0x000000382d537211 */ /* 0x000fe200030f0eff */
[----:B------:R-:W-:Y:S01]  /*57b0*/  IMAD R45, R139, R57, RZ ;  /* 0x000000398b2d7224 */ /* 0x000fe200078e02ff */
[----:B------:R-:W-:Y:S02]  /*57c0*/  LEA R88, P6, R47, R58, 0x1 ;  /* 0x0000003a2f587211 */ /* 0x000fe400078c08ff */
[----:B------:R-:W-:Y:S02]  /*57d0*/  F2FP.BF16.F32.PACK_AB R10, R31, R29 ;  /* 0x0000001d1f0a723e */ /* 0x000fe400000010ff */
[----:B------:R-:W-:Y:S02]  /*57e0*/  F2FP.BF16.F32.PACK_AB R29, R91, R89 ;  /* 0x000000595b1d723e */ /* 0x000fe400000010ff */
[----:B------:R-:W-:Y:S01]  /*57f0*/  LEA.HI.X.SX32 R89, R47, R56, 0x1, P6 ;  /* 0x000000382f597211 */ /* 0x000fe200030f0eff */
[----:B------:R-:W-:Y:S01]  /*5800*/  IMAD R47, R138, R57, RZ ;  /* 0x000000398a2f7224 */ /* 0x000fe200078e02ff */
[----:B------:R-:W-:-:S02]  /*5810*/  LEA R90, P6, R43, R58, 0x1 ;  /* 0x0000003a2b5a7211 */ /* 0x000fc400078c08ff */
[----:B------:R-:W-:Y:S02]  /*5820*/  F2FP.BF16.F32.PACK_AB R84, R86, R84 ;  /* 0x000000545654723e */ /* 0x000fe400000010ff */
[----:B------:R-:W-:Y:S02]  /*5830*/  F2FP.BF16.F32.PACK_AB R86, R94, R92 ;  /* 0x0000005c5e56723e */ /* 0x000fe400000010ff */
[----:B------:R-:W-:Y:S02]  /*5840*/  LEA.HI.X.SX32 R91, R43, R56, 0x1, P6 ;  /* 0x000000382b5b7211 */ /* 0x000fe400030f0eff */
[----:B------:R-:W-:Y:S02]  /*5850*/  LEA R92, P6, R45, R58, 0x1 ;  /* 0x0000003a2d5c7211 */ /* 0x000fe400078c08ff */
[----:B------:R-:W-:Y:S02]  /*5860*/  F2FP.BF16.F32.PACK_AB R30, R95, R93 ;  /* 0x0000005d5f1e723e */ /* 0x000fe400000010ff */
[----:B------:R-:W-:Y:S01]  /*5870*/  F2FP.BF16.F32.PACK_AB R15, R51, R49 ;  /* 0x00000031330f723e */ /* 0x000fe200000010ff */
[-C--:B------:R-:W-:Y:S01]  /*5880*/  IMAD R49, R137, R57.reuse, RZ ;  /* 0x0000003989317224 */ /* 0x080fe200078e02ff */
[----:B------:R-:W-:Y:S01]  /*5890*/  LEA.HI.X.SX32 R93, R45, R56, 0x1, P6 ;  /* 0x000000382d5d7211 */ /* 0x000fe200030f0eff */
[-C--:B------:R-:W-:Y:S01]  /*58a0*/  IMAD R45, R136, R57.reuse, RZ ;  /* 0x00000039882d7224 */ /* 0x080fe200078e02ff */
[----:B------:R-:W-:Y:S01]  /*58b0*/  LEA R94, P6, R47, R58, 0x1 ;  /* 0x0000003a2f5e7211 */ /* 0x000fe200078c08ff */
[----:B------:R-:W-:Y:S01]  /*58c0*/  IMAD R51, R135, R57, RZ ;  /* 0x0000003987337224 */ /* 0x000fe200078e02ff */
[----:B------:R-:W-:-:S02]  /*58d0*/  F2FP.BF16.F32.PACK_AB R87, R98, R96 ;  /* 0x000000606257723e */ /* 0x000fc400000010ff */
[----:B------:R-:W-:Y:S02]  /*58e0*/  LEA.HI.X.SX32 R95, R47, R56, 0x1, P6 ;  /* 0x000000382f5f7211 */ /* 0x000fe400030f0eff */
[----:B------:R-:W-:Y:S02]  /*58f0*/  LEA R96, P6, R49, R58, 0x1 ;  /* 0x0000003a31607211 */ /* 0x000fe400078c08ff */
[----:B------:R-:W-:Y:S02]  /*5900*/  F2FP.BF16.F32.PACK_AB R31, R99, R97 ;  /* 0x00000061631f723e */ /* 0x000fe400000010ff */
[----:B------:R-:W-:Y:S01]  /*5910*/  LEA.HI.X.SX32 R97, R49, R56, 0x1, P6 ;  /* 0x0000003831617211 */ /* 0x000fe200030f0eff */
[----:B------:R-:W-:Y:S01]  /*5920*/  IMAD R49, R134, R57, RZ ;  /* 0x0000003986317224 */ /* 0x000fe200078e02ff */
[----:B------:R-:W-:Y:S02]  /*5930*/  LEA R98, P6, R45, R58, 0x1 ;  /* 0x0000003a2d627211 */ /* 0x000fe400078c08ff */
[----:B------:R-:W-:-:S02]  /*5940*/  F2FP.BF16.F32.PACK_AB R36, R38, R36 ;  /* 0x000000242624723e */ /* 0x000fc400000010ff */
[----:B------:R-:W-:Y:S02]  /*5950*/  F2FP.BF16.F32.PACK_AB R38, R46, R44 ;  /* 0x0000002c2e26723e */ /* 0x000fe400000010ff */
[----:B------:R-:W-:Y:S02]  /*5960*/  F2FP.BF16.F32.PACK_AB R55, R66, R64 ;  /* 0x000000404237723e */ /* 0x000fe400000010ff */
[----:B------:R-:W-:Y:S02]  /*5970*/  F2FP.BF16.F32.PACK_AB R19, R67, R65 ;  /* 0x000000414313723e */ /* 0x000fe400000010ff */
[----:B------:R-:W-:Y:S01]  /*5980*/  LEA.HI.X.SX32 R99, R45, R56, 0x1, P6 ;  /* 0x000000382d637211 */ /* 0x000fe200030f0eff */
[----:B------:R-:W3:Y:S01]  /*5990*/  LDS.128 R64, [R141] ;  /* 0x000000008d407984 */ /* 0x000ee20000000c00 */
[----:B------:R-:W-:Y:S02]  /*59a0*/  F2FP.BF16.F32.PACK_AB R23, R34, R32 ;  /* 0x000000202217723e */ /* 0x000fe400000010ff */
[----:B------:R-:W-:Y:S01]  /*59b0*/  F2FP.BF16.F32.PACK_AB R11, R35, R33 ;  /* 0x00000021230b723e */ /* 0x000fe200000010ff */
[----:B------:R-:W-:Y:S01]  /*59c0*/  LDS.128 R44, [R141+0x1000] ;  /* 0x001000008d2c7984 */ /* 0x000fe20000000c00 */
[----:B------:R-:W-:-:S02]  /*59d0*/  F2FP.BF16.F32.PACK_AB R69, R74, R72 ;  /* 0x000000484a45723e */ /* 0x000fc400000010ff */
[----:B------:R-:W-:Y:S01]  /*59e0*/  F2FP.BF16.F32.PACK_AB R25, R75, R73 ;  /* 0x000000494b19723e */ /* 0x000fe200000010ff */
[----:B------:R-:W-:Y:S01]  /*59f0*/  BAR.SYNC.DEFER_BLOCKING 0x0 ;  /* 0x0000000000007b1d */ /* 0x000fe20000010000 */
[----:B------:R-:W-:Y:S02]  /*5a00*/  F2FP.BF16.F32.PACK_AB R12, R39, R37 ;  /* 0x00000025270c723e */ /* 0x000fe400000010ff */
[----:B------:R-:W-:Y:S02]  /*5a10*/  F2FP.BF16.F32.PACK_AB R37, R42, R40 ;  /* 0x000000282a25723e */ /* 0x000fe400000010ff */
[----:B------:R-:W-:Y:S02]  /*5a20*/  F2FP.BF16.F32.PACK_AB R39, R50, R48 ;  /* 0x000000303227723e */ /* 0x000fe400000010ff */
[----:B------:R-:W-:Y:S02]  /*5a30*/  F2FP.BF16.F32.PACK_AB R52, R54, R52 ;  /* 0x000000343634723e */ /* 0x000fe400000010ff */
[----:B------:R-:W-:-:S02]  /*5a40*/  F2FP.BF16.F32.PACK_AB R54, R62, R60 ;  /* 0x0000003c3e36723e */ /* 0x000fc400000010ff */
[----:B------:R-:W-:Y:S01]  /*5a50*/  F2FP.BF16.F32.PACK_AB R18, R63, R61 ;  /* 0x0000003d3f12723e */ /* 0x000fe200000010ff */
[----:B------:R-:W-:Y:S01]  /*5a60*/  IMAD R61, R133, R57, RZ ;  /* 0x00000039853d7224 */ /* 0x000fe200078e02ff */
[----:B------:R-:W-:Y:S01]  /*5a70*/  F2FP.BF16.F32.PACK_AB R32, R103, R101 ;  /* 0x000000656720723e */ /* 0x000fe200000010ff */
[----:B------:R-:W-:Y:S01]  /*5a80*/  IMAD R63, R3, R57, RZ ;  /* 0x00000039033f7224 */ /* 0x000fe200078e02ff */
[----:B------:R-:W-:Y:S02]  /*5a90*/  F2FP.BF16.F32.PACK_AB R101, R106, R104 ;  /* 0x000000686a65723e */ /* 0x000fe400000010ff */
[----:B------:R-:W-:Y:S02]  /*5aa0*/  LEA R104, P6, R51, R58, 0x1 ;  /* 0x0000003a33687211 */ /* 0x000fe400078c08ff */
[----:B------:R-:W-:Y:S02]  /*5ab0*/  F2FP.BF16.F32.PACK_AB R33, R107, R105 ;  /* 0x000000696b21723e */ /* 0x000fe400000010ff */
[----:B------:R-:W-:Y:S01]  /*5ac0*/  LEA.HI.X.SX32 R105, R51, R56, 0x1, P6 ;  /* 0x0000003833697211 */ /* 0x000fe200030f0eff */
[----:B------:R-:W-:Y:S01]  /*5ad0*/  IMAD R51, R132, R57, RZ ;  /* 0x0000003984337224 */ /* 0x000fe200078e02ff */
[----:B------:R-:W-:Y:S01]  /*5ae0*/  LEA R106, P6, R49, R58, 0x1 ;  /* 0x0000003a316a7211 */ /* 0x000fe200078c08ff */
[----:B------:R-:W-:Y:S01]  /*5af0*/  STS.128 [R140], R20 ;  /* 0x000000148c007388 */ /* 0x000fe20000000c00 */
[----:B------:R-:W-:-:S02]  /*5b00*/  F2FP.BF16.F32.PACK_AB R100, R102, R100 ;  /* 0x000000646664723e */ /* 0x000fc400000010ff */
[----:B------:R-:W-:Y:S01]  /*5b10*/  F2FP.BF16.F32.PACK_AB R102, R110, R108 ;  /* 0x0000006c6e66723e */ /* 0x000fe200000010ff */
[----:B------:R-:W-:Y:S01]  /*5b20*/  STS.128 [R140+0x800], R8 ;  /* 0x000800088c007388 */ /* 0x000fe20000000c00 */
[----:B------:R-:W-:Y:S02]  /*5b30*/  LEA.HI.X.SX32 R107, R49, R56, 0x1, P6 ;  /* 0x00000038316b7211 */ /* 0x000fe400030f0eff */
[----:B------:R-:W-:Y:S01]  /*5b40*/  LEA R108, P6, R61, R58, 0x1 ;  /* 0x0000003a3d6c7211 */ /* 0x000fe200078c08ff */
[----:B------:R-:W-:Y:S01]  /*5b50*/  BAR.SYNC.DEFER_BLOCKING 0x0 ;  /* 0x0000000000007b1d */ /* 0x000fe20000010000 */
[----:B------:R-:W-:Y:S02]  /*5b60*/  F2FP.BF16.F32.PACK_AB R34, R111, R109 ;  /* 0x0000006d6f22723e */ /* 0x000fe400000010ff */
[----:B------:R-:W-:Y:S02]  /*5b70*/  LEA.HI.X.SX32 R109, R61, R56, 0x1, P6 ;  /* 0x000000383d6d7211 */ /* 0x000fe400030f0eff */
[----:B------:R-:W-:-:S02]  /*5b80*/  LEA R110, P6, R51, R58, 0x1 ;  /* 0x0000003a336e7211 */ /* 0x000fc400078c08ff */
[----:B------:R-:W-:Y:S02]  /*5b90*/  F2FP.BF16.F32.PACK_AB R103, R114, R112 ;  /* 0x000000707267723e */ /* 0x000fe400000010ff */
[----:B------:R-:W-:Y:S02]  /*5ba0*/  LEA.HI.X.SX32 R111, R51, R56, 0x1, P6 ;  /* 0x00000038336f7211 */ /* 0x000fe400030f0eff */
[----:B------:R-:W-:Y:S02]  /*5bb0*/  F2FP.BF16.F32.PACK_AB R35, R115, R113 ;  /* 0x000000717323723e */ /* 0x000fe400000010ff */
[C---:B------:R-:W-:Y:S02]  /*5bc0*/  LEA R112, P6, R63.reuse, R58, 0x1 ;  /* 0x0000003a3f707211 */ /* 0x040fe400078c08ff */
[----:B------:R-:W-:Y:S02]  /*5bd0*/  F2FP.BF16.F32.PACK_AB R116, R118, R116 ;  /* 0x000000747674723e */ /* 0x000fe400000010ff */
[----:B------:R-:W-:-:S02]  /*5be0*/  LEA.HI.X.SX32 R113, R63, R56, 0x1, P6 ;  /* 0x000000383f717211 */ /* 0x000fc400030f0eff */
[----:B------:R-:W-:Y:S02]  /*5bf0*/  F2FP.BF16.F32.PACK_AB R40, R119, R117 ;  /* 0x000000757728723e */ /* 0x000fe400000010ff */
[----:B------:R-:W-:Y:S02]  /*5c00*/  F2FP.BF16.F32.PACK_AB R117, R122, R120 ;  /* 0x000000787a75723e */ /* 0x000fe400000010ff */
[----:B------:R-:W-:Y:S01]  /*5c10*/  F2FP.BF16.F32.PACK_AB R41, R123, R121 ;  /* 0x000000797b29723e */ /* 0x000fe200000010ff */
[----:B------:R-:W4:Y:S01]  /*5c20*/  LDS.128 R72, [R141] ;  /* 0x000000008d487984 */ /* 0x000f220000000c00 */
[----:B------:R-:W-:Y:S02]  /*5c30*/  F2FP.BF16.F32.PACK_AB R118, R126, R124 ;  /* 0x0000007c7e76723e */ /* 0x000fe400000010ff */
[----:B------:R-:W-:Y:S01]  /*5c40*/  F2FP.BF16.F32.PACK_AB R42, R127, R125 ;  /* 0x0000007d7f2a723e */ /* 0x000fe200000010ff */
[----:B------:R-:W-:Y:S01]  /*5c50*/  LDS.128 R4, [R141+0x1000] ;  /* 0x001000008d047984 */ /* 0x000fe20000000c00 */
[----:B------:R-:W-:-:S02]  /*5c60*/  F2FP.BF16.F32.PACK_AB R119, R130, R128 ;  /* 0x000000808277723e */ /* 0x000fc400000010ff */
[----:B------:R-:W-:Y:S01]  /*5c70*/  F2FP.BF16.F32.PACK_AB R43, R131, R129 ;  /* 0x00000081832b723e */ /* 0x000fe200000010ff */
[----:B------:R-:W-:Y:S01]  /*5c80*/  BAR.SYNC.DEFER_BLOCKING 0x0 ;  /* 0x0000000000007b1d */ /* 0x000fe20000010000 */
[----:B------:R-:W-:Y:S02]  /*5c90*/  ISETP.LT.AND P6, PT, R0, UR15, !P0 ;  /* 0x0000000f00007c0c */ /* 0x000fe4000c7c1270 */
[----:B------:R-:W-:Y:S02]  /*5ca0*/  ISETP.LT.AND P3, PT, R156, UR15, !P0 ;  /* 0x0000000f9c007c0c */ /* 0x000fe4000c761270 */
[----:B------:R-:W-:Y:S02]  /*5cb0*/  ISETP.LT.AND P4, PT, R154, UR15, !P0 ;  /* 0x0000000f9a007c0c */ /* 0x000fe4000c781270 */
[----:B------:R-:W-:Y:S02]  /*5cc0*/  ISETP.LT.AND P2, PT, R152, UR15, !P0 ;  /* 0x0000000f98007c0c */ /* 0x000fe4000c741270 */
[----:B------:R-:W-:-:S02]  /*5cd0*/  ISETP.LT.AND P1, PT, R150, UR15, !P0 ;  /* 0x0000000f96007c0c */ /* 0x000fc4000c721270 */
[----:B------:R-:W-:Y:S01]  /*5ce0*/  ISETP.LT.AND P5, PT, R148, UR15, !P0 ;  /* 0x0000000f94007c0c */ /* 0x000fe2000c7a1270 */
[----:B------:R-:W-:Y:S04]  /*5cf0*/  STS.128 [R140], R36 ;  /* 0x000000248c007388 */ /* 0x000fe80000000c00 */
[----:B------:R-:W-:Y:S01]  /*5d00*/  STS.128 [R140+0x800], R12 ;  /* 0x0008000c8c007388 */ /* 0x000fe20000000c00 */
[----:B------:R-:W-:Y:S06]  /*5d10*/  BAR.SYNC.DEFER_BLOCKING 0x0 ;  /* 0x0000000000007b1d */ /* 0x000fec0000010000 */
[----:B------:R-:W5:Y:S04]  /*5d20*/  LDS.128 R20, [R141] ;  /* 0x000000008d147984 */ /* 0x000f680000000c00 */
[----:B------:R-:W-:Y:S01]  /*5d30*/  LDS.128 R8, [R141+0x1000] ;  /* 0x001000008d087984 */ /* 0x000fe20000000c00 */
[----:B------:R-:W-:Y:S06]  /*5d40*/  BAR.SYNC.DEFER_BLOCKING 0x0 ;  /* 0x0000000000007b1d */ /* 0x000fec0000010000 */
[----:B------:R-:W-:Y:S04]  /*5d50*/  STS.128 [R140], R52 ;  /* 0x000000348c007388 */ /* 0x000fe80000000c00 */
[----:B------:R-:W-:Y:S01]  /*5d60*/  STS.128 [R140+0x800], R16 ;  /* 0x000800108c007388 */ /* 0x000fe20000000c00 */
[----:B------:R-:W-:Y:S06]  /*5d70*/  BAR.SYNC.DEFER_BLOCKING 0x0 ;  /* 0x0000000000007b1d */ /* 0x000fec0000010000 */
[----:B------:R-:W0:Y:S04]  /*5d80*/  LDS.128 R36, [R141] ;  /* 0x000000008d247984 */ /* 0x000e280000000c00 */
[----:B------:R-:W-:Y:S01]  /*5d90*/  LDS.128 R12, [R141+0x1000] ;  /* 0x001000008d0c7984 */ /* 0x000fe20000000c00 */
[----:B------:R-:W-:Y:S06]  /*5da0*/  BAR.SYNC.DEFER_BLOCKING 0x0 ;  /* 0x0000000000007b1d */ /* 0x000fec0000010000 */
[----:B------:R3:W-:Y:S04]  /*5db0*/  STS.128 [R140], R68 ;  /* 0x000000448c007388 */ /* 0x0007e80000000c00 */
[----:B------:R-:W-:Y:S01]  /*5dc0*/  STS.128 [R140+0x800], R24 ;  /* 0x000800188c007388 */ /* 0x000fe20000000c00 */
[----:B------:R-:W-:Y:S01]  /*5dd0*/  BAR.SYNC.DEFER_BLOCKING 0x0 ;  /* 0x0000000000007b1d */ /* 0x000fe20000010000 */
[----:B---3--:R-:W-:-:S05]  /*5de0*/  PRMT R68, R64, 0x7632, R68 ;  /* 0x0000763240447816 */ /* 0x008fca0000000044 */
[----:B------:R-:W3:Y:S04]  /*5df0*/  LDS.128 R48, [R141] ;  /* 0x000000008d307984 */ /* 0x000ee80000000c00 */
        /* <DEDUP_REMOVED lines=8> */
[----:B------:R-:W-:Y:S04]  /*5e80*/  STS.128 [R140], R100 ;  /* 0x000000648c007388 */ /* 0x000fe80000000c00 */
[----:B------:R1:W-:Y:S01]  /*5e90*/  STS.128 [R140+0x800], R32 ;  /* 0x000800208c007388 */ /* 0x0003e20000000c00 */
[----:B------:R-:W-:Y:S01]  /*5ea0*/  BAR.SYNC.DEFER_BLOCKING 0x0 ;  /* 0x0000000000007b1d */ /* 0x000fe20000010000 */
[----:B-1----:R-:W-:-:S02]  /*5eb0*/  PRMT R32, R65, 0x7632, R32 ;  /* 0x0000763241207816 */ /* 0x002fc40000000020 */
[----:B------:R-:W-:Y:S02]  /*5ec0*/  PRMT R33, R66, 0x7632, R33 ;  /* 0x0000763242217816 */ /* 0x000fe40000000021 */
[----:B------:R-:W-:Y:S02]  /*5ed0*/  PRMT R34, R67, 0x7632, R34 ;  /* 0x0000763243227816 */ /* 0x000fe40000000022 */
[----:B----4-:R-:W-:Y:S01]  /*5ee0*/  PRMT R35, R72, 0x7632, R35 ;  /* 0x0000763248237816 */ /* 0x010fe20000000023 */
[----:B------:R-:W1:Y:S04]  /*5ef0*/  LDS.128 R60, [R141] ;  /* 0x000000008d3c7984 */ /* 0x000e680000000c00 */
[----:B------:R-:W-:Y:S01]  /*5f00*/  LDS.128 R28, [R141+0x1000] ;  /* 0x001000008d1c7984 */ /* 0x000fe20000000c00 */
[----:B------:R-:W-:Y:S06]  /*5f10*/  BAR.SYNC.DEFER_BLOCKING 0x0 ;  /* 0x0000000000007b1d */ /* 0x000fec0000010000 */
[----:B------:R-:W-:Y:S04]  /*5f20*/  STS.128 [R140], R116 ;  /* 0x000000748c007388 */ /* 0x000fe80000000c00 */
[----:B------:R4:W-:Y:S01]  /*5f30*/  STS.128 [R140+0x800], R40 ;  /* 0x000800288c007388 */ /* 0x0009e20000000c00 */
[----:B------:R-:W-:Y:S01]  /*5f40*/  BAR.SYNC.DEFER_BLOCKING 0x0 ;  /* 0x0000000000007b1d */ /* 0x000fe20000010000 */
[----:B----4-:R-:W-:-:S02]  /*5f50*/  PRMT R42, R75, 0x7632, R42 ;  /* 0x000076324b2a7816 */ /* 0x010fc4000000002a */
[----:B------:R-:W-:-:S03]  /*5f60*/  LOP3.LUT R40, R0, 0x2a, RZ, 0xfc, !PT ;  /* 0x0000002a00287812 */ /* 0x000fc600078efcff */
[----:B------:R-:W-:Y:S01]  /*5f70*/  @P6 STG.E.U16 desc[UR24][R76.64], R64 ;  /* 0x000000404c006986 */ /* 0x000fe2000c101518 */
[----:B------:R-:W-:-:S03]  /*5f80*/  ISETP.LT.AND P6, PT, R139, UR15, !P0 ;  /* 0x0000000f8b007c0c */ /* 0x000fc6000c7c1270 */
[----:B------:R-:W-:Y:S01]  /*5f90*/  @P3 STG.E.U16 desc[UR24][R78.64], R68 ;  /* 0x000000444e003986 */ /* 0x000fe2000c101518 */
[----:B------:R-:W-:-:S03]  /*5fa0*/  ISETP.LT.AND P3, PT, R138, UR15, !P0 ;  /* 0x0000000f8a007c0c */ /* 0x000fc6000c761270 */
[----:B------:R-:W-:Y:S01]  /*5fb0*/  @P4 STG.E.U16 desc[UR24][R80.64], R65 ;  /* 0x0000004150004986 */ /* 0x000fe2000c101518 */
[----:B------:R-:W-:-:S03]  /*5fc0*/  ISETP.LT.AND P4, PT, R137, UR15, !P0 ;  /* 0x0000000f89007c0c */ /* 0x000fc6000c781270 */
[----:B------:R4:W-:Y:S01]  /*5fd0*/  @P2 STG.E.U16 desc[UR24][R82.64], R32 ;  /* 0x0000002052002986 */ /* 0x0009e2000c101518 */
[----:B------:R-:W-:-:S03]  /*5fe0*/  ISETP.LT.AND P2, PT, R136, UR15, !P0 ;  /* 0x0000000f88007c0c */ /* 0x000fc6000c741270 */
[----:B------:R-:W-:Y:S01]  /*5ff0*/  @P1 STG.E.U16 desc[UR24][R88.64], R66 ;  /* 0x0000004258001986 */ /* 0x000fe2000c101518 */
[----:B------:R-:W-:-:S03]  /*6000*/  ISETP.LT.AND P1, PT, R135, UR15, !P0 ;  /* 0x0000000f87007c0c */ /* 0x000fc6000c721270 */
[----:B------:R0:W-:Y:S01]  /*6010*/  @P5 STG.E.U16 desc[UR24][R90.64], R33 ;  /* 0x000000215a005986 */ /* 0x0001e2000c101518 */
[----:B------:R-:W-:-:S03]  /*6020*/  ISETP.LT.AND P5, PT, R134, UR15, !P0 ;  /* 0x0000000f86007c0c */ /* 0x000fc6000c7a1270 */
[----:B------:R-:W-:Y:S01]  /*6030*/  @P6 STG.E.U16 desc[UR24][R92.64], R67 ;  /* 0x000000435c006986 */ /* 0x000fe2000c101518 */
[----:B------:R-:W-:Y:S02]  /*6040*/  ISETP.LT.AND P6, PT, R133, UR15, !P0 ;  /* 0x0000000f85007c0c */ /* 0x000fe4000c7c1270 */
[----:B----4-:R-:W-:Y:S01]  /*6050*/  LOP3.LUT R32, R0, 0x20, RZ, 0xfc, !PT ;  /* 0x0000002000207812 */ /* 0x010fe200078efcff */
[----:B------:R4:W-:Y:S01]  /*6060*/  @P3 STG.E.U16 desc[UR24][R94.64], R34 ;  /* 0x000000225e003986 */ /* 0x0009e2000c101518 */
[----:B------:R-:W-:-:S03]  /*6070*/  ISETP.LT.AND P3, PT, R132, UR15, !P0 ;  /* 0x0000000f84007c0c */ /* 0x000fc6000c761270 */
[----:B------:R-:W-:Y:S01]  /*6080*/  @P4 STG.E.U16 desc[UR24][R96.64], R72 ;  /* 0x0000004860004986 */ /* 0x000fe2000c101518 */
[----:B------:R-:W-:Y:S02]  /*6090*/  ISETP.LT.AND P4, PT, R3, UR15, !P0 ;  /* 0x0000000f03007c0c */ /* 0x000fe4000c781270 */
[----:B------:R-:W-:Y:S01]  /*60a0*/  LOP3.LUT R3, R0, 0x22, RZ, 0xfc, !PT ;  /* 0x0000002200037812 */ /* 0x000fe200078efcff */
[----:B------:R1:W-:Y:S01]  /*60b0*/  @P2 STG.E.U16 desc[UR24][R98.64], R35 ;  /* 0x0000002362002986 */ /* 0x0003e2000c101518 */
[----:B0-----:R-:W-:Y:S02]  /*60c0*/  PRMT R33, R73, 0x7632, R33 ;  /* 0x0000763249217816 */ /* 0x001fe40000000021 */
[----:B------:R-:W-:Y:S01]  /*60d0*/  ISETP.LT.AND P2, PT, R32, UR15, !P0 ;  /* 0x0000000f20007c0c */ /* 0x000fe2000c741270 */
[----:B------:R-:W-:Y:S01]  /*60e0*/  @P1 STG.E.U16 desc[UR24][R104.64], R73 ;  /* 0x0000004968001986 */ /* 0x000fe2000c101518 */
[----:B------:R-:W-:Y:S01]  /*60f0*/  ISETP.LT.AND P1, PT, R3, UR15, !P0 ;  /* 0x0000000f03007c0c */ /* 0x000fe2000c721270 */
[----:B------:R-:W-:Y:S01]  /*6100*/  IMAD R3, R2, R57, RZ ;  /* 0x0000003902037224 */ /* 0x000fe200078e02ff */
[----:B----4-:R-:W-:Y:S01]  /*6110*/  PRMT R34, R74, 0x7632, R34 ;  /* 0x000076324a227816 */ /* 0x010fe20000000022 */
[----:B------:R0:W-:Y:S01]  /*6120*/  @P5 STG.E.U16 desc[UR24][R106.64], R33 ;  /* 0x000000216a005986 */ /* 0x0001e2000c101518 */
[----:B------:R-:W-:-:S02]  /*6130*/  ISETP.LT.AND P5, PT, R2, UR15, !P0 ;  /* 0x0000000f02007c0c */ /* 0x000fc4000c7a1270 */
[----:B------:R-:W-:Y:S01]  /*6140*/  LOP3.LUT R32, R0, 0x24, RZ, 0xfc, !PT ;  /* 0x0000002400207812 */ /* 0x000fe200078efcff */
[----:B------:R-:W-:Y:S01]  /*6150*/  @P6 STG.E.U16 desc[UR24][R108.64], R74 ;  /* 0x0000004a6c006986 */ /* 0x000fe2000c101518 */
[----:B------:R-:W-:Y:S01]  /*6160*/  LEA R2, P6, R3, R58, 0x1 ;  /* 0x0000003a03027211 */ /* 0x000fe200078c08ff */
[----:B-1----:R-:W-:Y:S02]  /*6170*/  IMAD R35, R57, 0x2, R59 ;  /* 0x0000000239237824 */ /* 0x002fe400078e023b */
[----:B------:R1:W-:Y:S01]  /*6180*/  @P3 STG.E.U16 desc[UR24][R110.64], R34 ;  /* 0x000000226e003986 */ /* 0x0003e2000c101518 */
[----:B------:R-:W-:Y:S01]  /*6190*/  ISETP.LT.AND P3, PT, R32, UR4, !P0 ;  /* 0x0000000420007c0c */ /* 0x000fe2000c761270 */
[----:B------:R-:W4:Y:S01]  /*61a0*/  LDCU UR4, c[0x0][0x39c] ;  /* 0x00007380ff0477ac */ /* 0x000f220008000800 */
[----:B------:R-:W-:Y:S01]  /*61b0*/  LOP3.LUT R32, R0, 0x26, RZ, 0xfc, !PT ;  /* 0x0000002600207812 */ /* 0x000fe200078efcff */
[----:B------:R-:W-:Y:S01]  /*61c0*/  @P4 STG.E.U16 desc[UR24][R112.64], R75 ;  /* 0x0000004b70004986 */ /* 0x000fe2000c101518 */
[----:B------:R-:W-:Y:S01]  /*61d0*/  LEA.HI.X.SX32 R3, R3, R56, 0x1, P6 ;  /* 0x0000003803037211 */ /* 0x000fe200030f0eff */
[----:B------:R-:W-:Y:S01]  /*61e0*/  IMAD R41, R57, 0x2, R35 ;  /* 0x0000000239297824 */ /* 0x000fe200078e0223 */
[----:B------:R-:W-:Y:S01]  /*61f0*/  ISETP.LT.AND P4, PT, R32, UR5, !P0 ;  /* 0x0000000520007c0c */ /* 0x000fe2000c781270 */
[----:B------:R-:W3:Y:S01]  /*6200*/  LDCU UR5, c[0x0][0x39c] ;  /* 0x00007380ff0577ac */ /* 0x000ee20008000800 */
[----:B0-----:R-:W-:Y:S01]  /*6210*/  LOP3.LUT R33, R0, 0x28, RZ, 0xfc, !PT ;  /* 0x0000002800217812 */ /* 0x001fe200078efcff */
[----:B------:R0:W-:Y:S01]  /*6220*/  @P5 STG.E.U16 desc[UR24][R2.64], R42 ;  /* 0x0000002a02005986 */ /* 0x0001e2000c101518 */
[----:B------:R-:W-:-:S02]  /*6230*/  LEA R32, P6, R59, R58, 0x1 ;  /* 0x0000003a3b207211 */ /* 0x000fc400078c08ff */
[----:B--2---:R-:W-:Y:S01]  /*6240*/  ISETP.LT.AND P5, PT, R33, UR6, !P0 ;  /* 0x0000000621007c0c */ /* 0x004fe2000c7a1270 */
[----:B------:R-:W2:Y:S01]  /*6250*/  LDCU UR6, c[0x0][0x39c] ;  /* 0x00007380ff0677ac */ /* 0x000ea20008000800 */
[----:B------:R-:W-:Y:S02]  /*6260*/  LEA.HI.X.SX32 R33, R59, R56, 0x1, P6 ;  /* 0x000000383b217211 */ /* 0x000fe400030f0eff */
[----:B-1----:R-:W-:-:S03]  /*6270*/  LEA R34, P6, R35, R58, 0x1 ;  /* 0x0000003a23227211 */ /* 0x002fc600078c08ff */
[----:B-----5:R1:W-:Y:S01]  /*6280*/  @P2 STG.E.U16 desc[UR24][R32.64], R20 ;  /* 0x0000001420002986 */ /* 0x0203e2000c101518 */
[----:B------:R-:W-:Y:S02]  /*6290*/  LEA.HI.X.SX32 R35, R35, R56, 0x1, P6 ;  /* 0x0000003823237211 */ /* 0x000fe400030f0eff */
[----:B0-----:R-:W-:Y:S02]  /*62a0*/  PRMT R3, R20, 0x7632, R3 ;  /* 0x0000763214037816 */ /* 0x001fe40000000003 */
[----:B------:R-:W-:Y:S02]  /*62b0*/  LEA R2, P6, R41, R58, 0x1 ;  /* 0x0000003a29027211 */ /* 0x000fe400078c08ff */
[----:B----4-:R-:W-:Y:S01]  /*62c0*/  ISETP.LT.AND P2, PT, R40, UR4, !P0 ;  /* 0x0000000428007c0c */ /* 0x010fe2000c741270 */
[----:B------:R0:W-:Y:S01]  /*62d0*/  @P1 STG.E.U16 desc[UR24][R34.64], R3 ;  /* 0x0000000322001986 */ /* 0x0001e2000c101518 */
[----:B------:R-:W4:Y:S01]  /*62e0*/  LDCU UR4, c[0x0][0x39c] ;  /* 0x00007380ff0477ac */ /* 0x000f220008000800 */
[----:B------:R-:W-:-:S02]  /*62f0*/  LOP3.LUT R42, R0, 0x2c, RZ, 0xfc, !PT ;  /* 0x0000002c002a7812 */ /* 0x000fc400078efcff */
[C---:B------:R-:W-:Y:S02]  /*6300*/  LOP3.LUT R40, R0.reuse, 0x2e, RZ, 0xfc, !PT ;  /* 0x0000002e00287812 */ /* 0x040fe400078efcff */
[----:B-1----:R-:W-:Y:S02]  /*6310*/  LOP3.LUT R20, R0, 0x30, RZ, 0xfc, !PT ;  /* 0x0000003000147812 */ /* 0x002fe400078efcff */
[----:B--2---:R-:W-:Y:S01]  /*6320*/  ISETP.LT.AND P1, PT, R40, UR6, !P0 ;  /* 0x0000000628007c0c */ /* 0x004fe2000c721270 */
[----:B------:R-:W1:Y:S01]  /*6330*/  LDCU UR6, c[0x0][0x39c] ;  /* 0x00007380ff0677ac */ /* 0x000e620008000800 */
[----:B------:R-:W-:Y:S02]  /*6340*/  PRMT R40, R22, 0x7632, R40 ;  /* 0x0000763216287816 */ /* 0x000fe40000000028 */
[----:B0-----:R-:W-:Y:S01]  /*6350*/  LEA.HI.X.SX32 R3, R41, R56, 0x1, P6 ;  /* 0x0000003829037211 */ /* 0x001fe200030f0eff */
[----:B------:R-:W-:Y:S01]  /*6360*/  IMAD R41, R57, 0x2, R41 ;  /* 0x0000000239297824 */ /* 0x000fe200078e0229 */
[----:B---3--:R-:W-:Y:S01]  /*6370*/  ISETP.LT.AND P6, PT, R42, UR5, !P0 ;  /* 0x000000052a007c0c */ /* 0x008fe2000c7c1270 */
[----:B------:R-:W0:Y:S02]  /*6380*/  LDCU UR5, c[0x0][0x39c] ;  /* 0x00007380ff0577ac */ /* 0x000e240008000800 */
[----:B------:R2:W-:Y:S01]  /*6390*/  @P3 STG.E.U16 desc[UR24][R2.64], R21 ;  /* 0x0000001502003986 */ /* 0x0005e2000c101518 */
[----:B------:R-:W-:Y:S01]  /*63a0*/  LEA R32, P3, R41, R58, 0x1 ;  /* 0x0000003a29207211 */ /* 0x000fe200078608ff */
[----:B------:R-:W-:-:S03]  /*63b0*/  IMAD R35, R57, 0x2, R41 ;  /* 0x0000000239237824 */ /* 0x000fc600078e0229 */
[----:B------:R-:W-:Y:S01]  /*63c0*/  LEA.HI.X.SX32 R33, R41, R56, 0x1, P3 ;  /* 0x0000003829217211 */ /* 0x000fe200018f0eff */
[----:B------:R-:W-:Y:S01]  /*63d0*/  IMAD R41, R57, 0x2, R35 ;  /* 0x0000000239297824 */ /* 0x000fe200078e0223 */
[----:B------:R-:W-:-:S04]  /*63e0*/  LEA R34, P3, R35, R58, 0x1 ;  /* 0x0000003a23227211 */ /* 0x000fc800078608ff */
[----:B------:R-:W-:Y:S02]  /*63f0*/  LEA.HI.X.SX32 R35, R35, R56, 0x1, P3 ;  /* 0x0000003823237211 */ /* 0x000fe400018f0eff */
[----:B--2---:R-:W-:Y:S02]  /*6400*/  PRMT R3, R21, 0x7632, R3 ;  /* 0x0000763215037816 */ /* 0x004fe40000000003 */
[----:B----4-:R-:W-:Y:S01]  /*6410*/  ISETP.LT.AND P3, PT, R20, UR4, !P0 ;  /* 0x0000000414007c0c */ /* 0x010fe2000c761270 */
[----:B------:R-:W2:Y:S01]  /*6420*/  LDCU UR4, c[0x0][0x39c] ;  /* 0x00007380ff0477ac */ /* 0x000ea20008000800 */
[C---:B------:R-:W-:Y:S01]  /*6430*/  LOP3.LUT R20, R0.reuse, 0x32, RZ, 0xfc, !PT ;  /* 0x0000003200147812 */ /* 0x040fe200078efcff */
[----:B------:R3:W-:Y:S01]  /*6440*/  @P4 STG.E.U16 desc[UR24][R32.64], R3 ;  /* 0x0000000320004986 */ /* 0x0007e2000c101518 */
[C---:B------:R-:W-:Y:S02]  /*6450*/  LEA R2, P4, R41.reuse, R58, 0x1 ;  /* 0x0000003a29027211 */ /* 0x040fe400078808ff */
[----:B------:R-:W-:Y:S01]  /*6460*/  LOP3.LUT R21, R0, 0x34, RZ, 0xfc, !PT ;  /* 0x0000003400157812 */ /* 0x000fe200078efcff */
[----:B------:R4:W-:Y:S01]  /*6470*/  @P5 STG.E.U16 desc[UR24][R34.64], R22 ;  /* 0x0000001622005986 */ /* 0x0009e2000c101518 */
[----:B---3--:R-:W-:Y:S01]  /*6480*/  LEA.HI.X.SX32 R3, R41, R56, 0x1, P4 ;  /* 0x0000003829037211 */ /* 0x008fe200020f0eff */
[C---:B------:R-:W-:Y:S01]  /*6490*/  IMAD R41, R57.reuse, 0x2, R41 ;  /* 0x0000000239297824 */ /* 0x040fe200078e0229 */
[----:B0-----:R-:W-:Y:S01]  /*64a0*/  ISETP.LT.AND P4, PT, R20, UR5, !P0 ;  /* 0x0000000514007c0c */ /* 0x001fe2000c781270 */
[----:B------:R-:W0:Y:S01]  /*64b0*/  LDCU UR5, c[0x0][0x39c] ;  /* 0x00007380ff0577ac */ /* 0x000e220008000800 */
[----:B----4-:R-:W-:Y:S01]  /*64c0*/  LOP3.LUT R22, R0, 0x36, RZ, 0xfc, !PT ;  /* 0x0000003600167812 */ /* 0x010fe200078efcff */
[----:B------:R-:W-:Y:S01]  /*64d0*/  IMAD R33, R57, 0x2, R41 ;  /* 0x0000000239217824 */ /* 0x000fe200078e0229 */
[----:B------:R-:W-:Y:S01]  /*64e0*/  LEA R20, P5, R41, R58, 0x1 ;  /* 0x0000003a29147211 */ /* 0x000fe200078a08ff */
[----:B------:R3:W-:Y:S01]  /*64f0*/  @P2 STG.E.U16 desc[UR24][R2.64], R40 ;  /* 0x0000002802002986 */ /* 0x0007e2000c101518 */
[----:B-1----:R-:W-:Y:S01]  /*6500*/  ISETP.LT.AND P2, PT, R21, UR6, !P0 ;  /* 0x0000000615007c0c */ /* 0x002fe2000c741270 */
[----:B------:R-:W-:Y:S01]  /*6510*/  IMAD R35, R57, 0x2, R33 ;  /* 0x0000000239237824 */ /* 0x000fe200078e0221 */
[----:B------:R-:W-:Y:S01]  /*6520*/  LEA.HI.X.SX32 R21, R41, R56, 0x1, P5 ;  /* 0x0000003829157211 */ /* 0x000fe200028f0eff */
[----:B------:R-:W1:Y:S01]  /*6530*/  LDCU UR6, c[0x0][0x39c] ;  /* 0x00007380ff0677ac */ /* 0x000e620008000800 */
[----:B------:R-:W-:-:S02]  /*6540*/  LEA R32, P5, R33, R58, 0x1 ;  /* 0x0000003a21207211 */ /* 0x000fc400078a08ff */
[----:B------:R-:W-:Y:S01]  /*6550*/  LOP3.LUT R34, R0, 0x38, RZ, 0xfc, !PT ;  /* 0x0000003800227812 */ /* 0x000fe200078efcff */
[----:B------:R-:W-:Y:S01]  /*6560*/  @P6 STG.E.U16 desc[UR24][R20.64], R23 ;  /* 0x0000001714006986 */ /* 0x000fe2000c101518 */
[----:B------:R-:W-:Y:S02]  /*6570*/  LEA.HI.X.SX32 R33, R33, R56, 0x1, P5 ;  /* 0x0000003821217211 */ /* 0x000fe400028f0eff */
[----:B--2---:R-:W-:Y:S01]  /*6580*/  ISETP.LT.AND P5, PT, R22, UR4, !P0 ;  /* 0x0000000416007c0c */ /* 0x004fe2000c7a1270 */
[----:B------:R-:W2:Y:S01]  /*6590*/  LDCU UR4, c[0x0][0x39c] ;  /* 0x00007380ff0477ac */ /* 0x000ea20008000800 */
[----:B---3--:R-:W-:Y:S02]  /*65a0*/  PRMT R3, R23, 0x7632, R3 ;  /* 0x0000763217037816 */ /* 0x008fe40000000003 */
[C---:B------:R-:W-:Y:S02]  /*65b0*/  LEA R2, P6, R35.reuse, R58, 0x1 ;  /* 0x0000003a23027211 */ /* 0x040fe400078c08ff */
[----:B------:R-:W-:Y:S01]  /*65c0*/  LOP3.LUT R22, R0, 0x3a, RZ, 0xfc, !PT ;  /* 0x0000003a00167812 */ /* 0x000fe200078efcff */
[----:B------:R3:W-:Y:S03]  /*65d0*/  @P1 STG.E.U16 desc[UR24][R32.64], R3 ;  /* 0x0000000320001986 */ /* 0x0007e6000c101518 */
[----:B-1----:R-:W-:Y:S01]  /*65e0*/  ISETP.LT.AND P1, PT, R22, UR6, !P0 ;  /* 0x0000000616007c0c */ /* 0x002fe2000c721270 */
[----:B------:R-:W1:Y:S01]  /*65f0*/  LDCU UR6, c[0x0][0x39c] ;  /* 0x00007380ff0677ac */ /* 0x000e620008000800 */
[----:B---3--:R-:W-:Y:S01]  /*6600*/  LEA.HI.X.SX32 R3, R35, R56, 0x1, P6 ;  /* 0x0000003823037211 */ /* 0x008fe200030f0eff */
[----:B------:R-:W-:Y:S01]  /*6610*/  IMAD R35, R57, 0x2, R35 ;  /* 0x0000000239237824 */ /* 0x000fe200078e0223 */
[----:B0-----:R-:W-:Y:S01]  /*6620*/  ISETP.LT.AND P6, PT, R34, UR5, !P0 ;  /* 0x0000000522007c0c */ /* 0x001fe2000c7c1270 */
[----:B------:R-:W0:Y:S01]  /*6630*/  LDCU UR5, c[0x0][0x39c] ;  /* 0x00007380ff0577ac */ /* 0x000e220008000800 */
[----:B------:R-:W-:Y:S01]  /*6640*/  LOP3.LUT R32, R0, 0x3c, RZ, 0xfc, !PT ;  /* 0x0000003c00207812 */ /* 0x000fe200078efcff */
[----:B------:R3:W-:Y:S01]  /*6650*/  @P3 STG.E.U16 desc[UR24][R2.64], R36 ;  /* 0x0000002402003986 */ /* 0x0007e2000c101518 */
[----:B------:R-:W-:Y:S01]  /*6660*/  LEA R20, P3, R35, R58, 0x1 ;  /* 0x0000003a23147211 */ /* 0x000fe200078608ff */
[----:B------:R-:W-:Y:S01]  /*6670*/  IMAD R23, R57, 0x2, R35 ;  /* 0x0000000239177824 */ /* 0x000fe200078e0223 */
[----:B------:R-:W-:-:S02]  /*6680*/  PRMT R34, R39, 0x7632, R34 ;  /* 0x0000763227227816 */ /* 0x000fc40000000022 */
[----:B------:R-:W-:Y:S01]  /*6690*/  LEA.HI.X.SX32 R21, R35, R56, 0x1, P3 ;  /* 0x0000003823157211 */ /* 0x000fe200018f0eff */
[----:B------:R-:W-:Y:S01]  /*66a0*/  IMAD R33, R57, 0x2, R23 ;  /* 0x0000000239217824 */ /* 0x000fe200078e0217 */
[----:B------:R-:W-:-:S03]  /*66b0*/  LEA R22, P3, R23, R58, 0x1 ;  /* 0x0000003a17167211 */ /* 0x000fc600078608ff */
[----:B------:R-:W-:Y:S01]  /*66c0*/  IMAD R35, R57, 0x2, R33 ;  /* 0x0000000239237824 */ /* 0x000fe200078e0221 */
[----:B------:R-:W-:Y:S02]  /*66d0*/  LEA.HI.X.SX32 R23, R23, R56, 0x1, P3 ;  /* 0x0000003817177211 */ /* 0x000fe400018f0eff */
[----:B---3--:R-:W-:Y:S02]  /*66e0*/  PRMT R3, R36, 0x7632, R3 ;  /* 0x0000763224037816 */ /* 0x008fe40000000003 */
[----:B--2---:R-:W-:Y:S01]  /*66f0*/  ISETP.LT.AND P3, PT, R32, UR4, !P0 ;  /* 0x0000000420007c0c */ /* 0x004fe2000c761270 */
[----:B------:R-:W2:Y:S01]  /*6700*/  LDCU UR4, c[0x0][0x39c] ;  /* 0x00007380ff0477ac */ /* 0x000ea20008000800 */
[----:B------:R-:W-:Y:S01]  /*6710*/  LOP3.LUT R32, R0, 0x3e, RZ, 0xfc, !PT ;  /* 0x0000003e00207812 */ /* 0x000fe200078efcff */
[----:B------:R3:W-:Y:S01]  /*6720*/  @P4 STG.E.U16 desc[UR24][R20.64], R3 ;  /* 0x0000000314004986 */ /* 0x0007e2000c101518 */
[----:B------:R-:W-:-:S03]  /*6730*/  LEA R2, P4, R33, R58, 0x1 ;  /* 0x0000003a21027211 */ /* 0x000fc600078808ff */
[----:B------:R-:W-:Y:S01]  /*6740*/  @P2 STG.E.U16 desc[UR24][R22.64], R37 ;  /* 0x0000002516002986 */ /* 0x000fe2000c101518 */
[----:B0-----:R-:W-:Y:S01]  /*6750*/  ISETP.LT.AND P2, PT, R32, UR5, !P0 ;  /* 0x0000000520007c0c */ /* 0x001fe2000c741270 */
[----:B------:R-:W0:Y:S01]  /*6760*/  LDCU UR5, c[0x0][0x39c] ;  /* 0x00007380ff0577ac */ /* 0x000e220008000800 */
[C---:B------:R-:W-:Y:S02]  /*6770*/  LOP3.LUT R32, R0.reuse, 0x42, RZ, 0xfc, !PT ;  /* 0x0000004200207812 */ /* 0x040fe400078efcff */
[----:B---3--:R-:W-:Y:S02]  /*6780*/  LEA.HI.X.SX32 R3, R33, R56, 0x1, P4 ;  /* 0x0000003821037211 */ /* 0x008fe400020f0eff */
[----:B------:R-:W-:Y:S02]  /*6790*/  PRMT R21, R37, 0x7632, R21 ;  /* 0x0000763225157816 */ /* 0x000fe40000000015 */
[----:B------:R-:W-:Y:S02]  /*67a0*/  LEA R20, P4, R35, R58, 0x1 ;  /* 0x0000003a23147211 */ /* 0x000fe400078808ff */
[----:B------:R-:W-:Y:S01]  /*67b0*/  LOP3.LUT R33, R0, 0x40, RZ, 0xfc, !PT ;  /* 0x0000004000217812 */ /* 0x000fe200078efcff */
[----:B------:R3:W-:Y:S01]  /*67c0*/  @P5 STG.E.U16 desc[UR24][R2.64], R21 ;  /* 0x0000001502005986 */ /* 0x0007e2000c101518 */
[----:B--2---:R-:W-:Y:S01]  /*67d0*/  ISETP.LT.AND P5, PT, R32, UR4, !P0 ;  /* 0x0000000420007c0c */ /* 0x004fe2000c7a1270 */
[----:B------:R-:W2:Y:S01]  /*67e0*/  LDCU UR4, c[0x0][0x39c] ;  /* 0x00007380ff0477ac */ /* 0x000ea20008000800 */
[----:B------:R-:W-:-:S02]  /*67f0*/  LOP3.LUT R32, R0, 0x44, RZ, 0xfc, !PT ;  /* 0x0000004400207812 */ /* 0x000fc400078efcff */
[----:B---3--:R-:W-:Y:S01]  /*6800*/  LEA.HI.X.SX32 R21, R35, R56, 0x1, P4 ;  /* 0x0000003823157211 */ /* 0x008fe200020f0eff */
[----:B------:R-:W-:Y:S01]  /*6810*/  IMAD R35, R57, 0x2, R35 ;  /* 0x0000000239237824 */ /* 0x000fe200078e0223 */
[----:B-1----:R-:W-:Y:S01]  /*6820*/  ISETP.LT.AND P4, PT, R33, UR6, !P0 ;  /* 0x0000000621007c0c */ /* 0x002fe2000c781270 */
[----:B------:R-:W1:Y:S02]  /*6830*/  LDCU UR6, c[0x0][0x39c] ;  /* 0x00007380ff0677ac */ /* 0x000e640008000800 */
[----:B------:R3:W-:Y:S01]  /*6840*/  @P6 STG.E.U16 desc[UR24][R20.64], R38 ;  /* 0x0000002614006986 */ /* 0x0007e2000c101518 */
[----:B------:R-:W-:Y:S01]  /*6850*/  LEA R22, P6, R35, R58, 0x1 ;  /* 0x0000003a23167211 */ /* 0x000fe200078c08ff */
[----:B------:R-:W-:-:S03]  /*6860*/  IMAD R33, R57, 0x2, R35 ;  /* 0x0000000239217824 */ /* 0x000fc600078e0223 */
[----:B------:R-:W-:Y:S01]  /*6870*/  LEA.HI.X.SX32 R23, R35, R56, 0x1, P6 ;  /* 0x0000003823177211 */ /* 0x000fe200030f0eff */
[----:B------:R-:W-:Y:S01]  /*6880*/  IMAD R35, R57, 0x2, R33 ;  /* 0x0000000239237824 */ /* 0x000fe200078e0221 */
[----:B------:R-:W-:-:S04]  /*6890*/  LEA R2, P6, R33, R58, 0x1 ;  /* 0x0000003a21027211 */ /* 0x000fc800078c08ff */
[----:B------:R-:W-:Y:S02]  /*68a0*/  LEA.HI.X.SX32 R3, R33, R56, 0x1, P6 ;  /* 0x0000003821037211 */ /* 0x000fe400030f0eff */
[----:B---3--:R-:W-:Y:S02]  /*68b0*/  PRMT R21, R38, 0x7632, R21 ;  /* 0x0000763226157816 */ /* 0x008fe40000000015 */
[----:B------:R-:W-:-:S03]  /*68c0*/  LEA R20, P6, R35, R58, 0x1 ;  /* 0x0000003a23147211 */ /* 0x000fc600078c08ff */
[----:B------:R3:W-:Y:S01]  /*68d0*/  @P1 STG.E.U16 desc[UR24][R22.64], R21 ;  /* 0x0000001516001986 */ /* 0x0007e2000c101518 */
[----:B0-----:R-:W-:Y:S01]  /*68e0*/  ISETP.LT.AND P1, PT, R32, UR5, !P0 ;  /* 0x0000000520007c0c */ /* 0x001fe2000c721270 */
[----:B------:R-:W0:Y:S01]  /*68f0*/  LDCU UR5, c[0x0][0x39c] ;  /* 0x00007380ff0577ac */ /* 0x000e220008000800 */
[----:B------:R-:W-:Y:S01]  /*6900*/  LOP3.LUT R32, R0, 0x46, RZ, 0xfc, !PT ;  /* 0x0000004600207812 */ /* 0x000fe200078efcff */
[----:B------:R4:W-:Y:S03]  /*6910*/  @P3 STG.E.U16 desc[UR24][R2.64], R39 ;  /* 0x0000002702003986 */ /* 0x0009e6000c101518 */
[----:B--2---:R-:W-:Y:S01]  /*6920*/  ISETP.LT.AND P3, PT, R32, UR4, !P0 ;  /* 0x0000000420007c0c */ /* 0x004fe2000c761270 */
[----:B------:R-:W2:Y:S01]  /*6930*/  LDCU UR4, c[0x0][0x39c] ;  /* 0x00007380ff0477ac */ /* 0x000ea20008000800 */
[C---:B------:R-:W-:Y:S01]  /*6940*/  LOP3.LUT R32, R0.reuse, 0x4a, RZ, 0xfc, !PT ;  /* 0x0000004a00207812 */ /* 0x040fe200078efcff */
[----:B------:R-:W5:Y:S01]  /*6950*/  LDS.128 R36, [R141] ;  /* 0x000000008d247984 */ /* 0x000f620000000c00 */
[----:B---3--:R-:W-:Y:S01]  /*6960*/  LEA.HI.X.SX32 R21, R35, R56, 0x1, P6 ;  /* 0x0000003823157211 */ /* 0x008fe200030f0eff */
[C---:B------:R-:W-:Y:S01]  /*6970*/  IMAD R35, R57.reuse, 0x2, R35 ;  /* 0x0000000239237824 */ /* 0x040fe200078e0223 */
[----:B------:R-:W-:Y:S01]  /*6980*/  LOP3.LUT R23, R0, 0x48, RZ, 0xfc, !PT ;  /* 0x0000004800177812 */ /* 0x000fe200078efcff */
[----:B------:R-:W3:Y:S02]  /*6990*/  LDS.128 R140, [R141+0x1000] ;  /* 0x001000008d8c7984 */ /* 0x000ee40000000c00 */
[----:B------:R-:W-:Y:S01]  /*69a0*/  IMAD R33, R57, 0x2, R35 ;  /* 0x0000000239217824 */ /* 0x000fe200078e0223 */
[----:B------:R-:W-:Y:S01]  /*69b0*/  LEA R22, P6, R35, R58, 0x1 ;  /* 0x0000003a23167211 */ /* 0x000fe200078c08ff */
[----:B------:R0:W-:Y:S01]  /*69c0*/  @P2 STG.E.U16 desc[UR24][R20.64], R34 ;  /* 0x0000002214002986 */ /* 0x0001e2000c101518 */
[----:B-1----:R-:W-:Y:S01]  /*69d0*/  ISETP.LT.AND P2, PT, R23, UR6, !P0 ;  /* 0x0000000617007c0c */ /* 0x002fe2000c741270 */
[----:B------:R-:W1:Y:S01]  /*69e0*/  LDCU UR6, c[0x0][0x39c] ;  /* 0x00007380ff0677ac */ /* 0x000e620008000800 */
[----:B------:R-:W-:Y:S01]  /*69f0*/  LEA.HI.X.SX32 R23, R35, R56, 0x1, P6 ;  /* 0x0000003823177211 */ /* 0x000fe200030f0eff */
[----:B------:R-:W-:Y:S01]  /*6a00*/  IMAD R35, R57, 0x2, R33 ;  /* 0x0000000239237824 */ /* 0x000fe200078e0221 */
[----:B----4-:R-:W-:-:S03]  /*6a10*/  LEA R2, P6, R33, R58, 0x1 ;  /* 0x0000003a21027211 */ /* 0x010fc600078c08ff */
[----:B------:R-:W-:Y:S01]  /*6a20*/  @P4 STG.E.U16 desc[UR24][R22.64], R48 ;  /* 0x0000003016004986 */ /* 0x000fe2000c101518 */
[----:B------:R-:W-:Y:S02]  /*6a30*/  LEA.HI.X.SX32 R3, R33, R56, 0x1, P6 ;  /* 0x0000003821037211 */ /* 0x000fe400030f0eff */
[----:B--2---:R-:W-:Y:S01]  /*6a40*/  ISETP.LT.AND P4, PT, R32, UR4, !P0 ;  /* 0x0000000420007c0c */ /* 0x004fe2000c781270 */
[----:B------:R-:W2:Y:S01]  /*6a50*/  LDCU UR4, c[0x0][0x39c] ;  /* 0x00007380ff0477ac */ /* 0x000ea20008000800 */
[----:B0-----:R-:W-:Y:S02]  /*6a60*/  PRMT R21, R48, 0x7632, R21 ;  /* 0x0000763230157816 */ /* 0x001fe40000000015 */
[----:B------:R-:W-:Y:S02]  /*6a70*/  LEA R20, P6, R35, R58, 0x1 ;  /* 0x0000003a23147211 */ /* 0x000fe400078c08ff */
[C---:B------:R-:W-:Y:S01]  /*6a80*/  LOP3.LUT R33, R0.reuse, 0x4c, RZ, 0xfc, !PT ;  /* 0x0000004c00217812 */ /* 0x040fe200078efcff */
[----:B------:R0:W-:Y:S01]  /*6a90*/  @P5 STG.E.U16 desc[UR24][R2.64], R21 ;  /* 0x0000001502005986 */ /* 0x0001e2000c101518 */
[----:B------:R-:W-:-:S02]  /*6aa0*/  LOP3.LUT R32, R0, 0x4e, RZ, 0xfc, !PT ;  /* 0x0000004e00207812 */ /* 0x000fc400078efcff */
[----:B------:R-:W-:Y:S01]  /*6ab0*/  ISETP.LT.AND P5, PT, R33, UR5, !P0 ;  /* 0x0000000521007c0c */ /* 0x000fe2000c7a1270 */
[----:B------:R-:W4:Y:S01]  /*6ac0*/  LDCU UR5, c[0x0][0x39c] ;  /* 0x00007380ff0577ac */ /* 0x000f220008000800 */
[----:B------:R-:W-:Y:S02]  /*6ad0*/  LOP3.LUT R34, R0, 0x58, RZ, 0xfc, !PT ;  /* 0x0000005800227812 */ /* 0x000fe400078efcff */
[----:B0-----:R-:W-:Y:S01]  /*6ae0*/  LEA.HI.X.SX32 R21, R35, R56, 0x1, P6 ;  /* 0x0000003823157211 */ /* 0x001fe200030f0eff */
[----:B------:R-:W-:Y:S01]  /*6af0*/  IMAD R35, R57, 0x2, R35 ;  /* 0x0000000239237824 */ /* 0x000fe200078e0223 */
[----:B-1----:R-:W-:Y:S01]  /*6b00*/  ISETP.LT.AND P6, PT, R32, UR6, !P0 ;  /* 0x0000000620007c0c */ /* 0x002fe2000c7c1270 */
[----:B------:R-:W0:Y:S01]  /*6b10*/  LDCU UR6, c[0x0][0x39c] ;  /* 0x00007380ff0677ac */ /* 0x000e220008000800 */
[----:B------:R-:W-:Y:S01]  /*6b20*/  LOP3.LUT R32, R0, 0x50, RZ, 0xfc, !PT ;  /* 0x0000005000207812 */ /* 0x000fe200078efcff */
[----:B------:R1:W-:Y:S01]  /*6b30*/  @P1 STG.E.U16 desc[UR24][R20.64], R49 ;  /* 0x0000003114001986 */ /* 0x0003e2000c101518 */
[----:B------:R-:W-:Y:S01]  /*6b40*/  LEA R22, P1, R35, R58, 0x1 ;  /* 0x0000003a23167211 */ /* 0x000fe200078208ff */
[----:B------:R-:W-:-:S03]  /*6b50*/  IMAD R3, R57, 0x2, R35 ;  /* 0x0000000239037824 */ /* 0x000fc600078e0223 */
[----:B------:R-:W-:Y:S01]  /*6b60*/  LEA.HI.X.SX32 R23, R35, R56, 0x1, P1 ;  /* 0x0000003823177211 */ /* 0x000fe200008f0eff */
[----:B------:R-:W-:Y:S01]  /*6b70*/  IMAD R33, R57, 0x2, R3 ;  /* 0x0000000239217824 */ /* 0x000fe200078e0203 */
[----:B------:R-:W-:-:S04]  /*6b80*/  LEA R2, P1, R3, R58, 0x1 ;  /* 0x0000003a03027211 */ /* 0x000fc800078208ff */
[----:B------:R-:W-:Y:S02]  /*6b90*/  LEA.HI.X.SX32 R3, R3, R56, 0x1, P1 ;  /* 0x0000003803037211 */ /* 0x000fe400008f0eff */
[----:B-1----:R-:W-:Y:S02]  /*6ba0*/  PRMT R21, R49, 0x7632, R21 ;  /* 0x0000763231157816 */ /* 0x002fe40000000015 */
[----:B--2---:R-:W-:Y:S01]  /*6bb0*/  ISETP.LT.AND P1, PT, R32, UR4, !P0 ;  /* 0x0000000420007c0c */ /* 0x004fe2000c721270 */
[----:B------:R-:W1:Y:S01]  /*6bc0*/  LDCU UR4, c[0x0][0x39c] ;  /* 0x00007380ff0477ac */ /* 0x000e620008000800 */
[----:B------:R-:W-:Y:S01]  /*6bd0*/  LOP3.LUT R32, R0, 0x52, RZ, 0xfc, !PT ;  /* 0x0000005200207812 */ /* 0x000fe200078efcff */
[----:B------:R2:W-:Y:S01]  /*6be0*/  @P3 STG.E.U16 desc[UR24][R22.64], R21 ;  /* 0x0000001516003986 */ /* 0x0005e2000c101518 */
[----:B------:R-:W-:-:S03]  /*6bf0*/  LEA R20, P3, R33, R58, 0x1 ;  /* 0x0000003a21147211 */ /* 0x000fc600078608ff */
[----:B------:R0:W-:Y:S01]  /*6c00*/  @P2 STG.E.U16 desc[UR24][R2.64], R50 ;  /* 0x0000003202002986 */ /* 0x0001e2000c101518 */
[----:B----4-:R-:W-:Y:S01]  /*6c10*/  ISETP.LT.AND P2, PT, R32, UR5, !P0 ;  /* 0x0000000520007c0c */ /* 0x010fe2000c741270 */
[----:B------:R-:W4:Y:S01]  /*6c20*/  LDCU UR5, c[0x0][0x39c] ;  /* 0x00007380ff0577ac */ /* 0x000f220008000800 */
[C---:B------:R-:W-:Y:S02]  /*6c30*/  LOP3.LUT R32, R0.reuse, 0x56, RZ, 0xfc, !PT ;  /* 0x0000005600207812 */ /* 0x040fe400078efcff */
[----:B--2---:R-:W-:Y:S01]  /*6c40*/  LEA.HI.X.SX32 R21, R33, R56, 0x1, P3 ;  /* 0x0000003821157211 */ /* 0x004fe200018f0eff */
[C---:B------:R-:W-:Y:S01]  /*6c50*/  IMAD R33, R57.reuse, 0x2, R33 ;  /* 0x0000000239217824 */ /* 0x040fe200078e0221 */
[----:B------:R-:W-:Y:S02]  /*6c60*/  LOP3.LUT R23, R0, 0x54, RZ, 0xfc, !PT ;  /* 0x0000005400177812 */ /* 0x000fe400078efcff */
[----:B0-----:R-:W-:Y:S01]  /*6c70*/  PRMT R3, R50, 0x7632, R3 ;  /* 0x0000763232037816 */ /* 0x001fe20000000003 */
[----:B------:R-:W-:Y:S01]  /*6c80*/  IMAD R35, R57, 0x2, R33 ;  /* 0x0000000239237824 */ /* 0x000fe200078e0221 */
[----:B------:R-:W-:Y:S01]  /*6c90*/  ISETP.LT.AND P3, PT, R23, UR6, !P0 ;  /* 0x0000000617007c0c */ /* 0x000fe2000c761270 */
[----:B------:R-:W0:Y:S02]  /*6ca0*/  LDCU UR6, c[0x0][0x39c] ;  /* 0x00007380ff0677ac */ /* 0x000e240008000800 */
[----:B------:R2:W-:Y:S01]  /*6cb0*/  @P4 STG.E.U16 desc[UR24][R20.64], R3 ;  /* 0x0000000314004986 */ /* 0x0005e2000c101518 */
[----:B------:R-:W-:-:S04]  /*6cc0*/  LEA R22, P4, R33, R58, 0x1 ;  /* 0x0000003a21167211 */ /* 0x000fc800078808ff */
[----:B------:R-:W-:Y:S01]  /*6cd0*/  LEA.HI.X.SX32 R23, R33, R56, 0x1, P4 ;  /* 0x0000003821177211 */ /* 0x000fe200020f0eff */
[----:B------:R-:W-:Y:S01]  /*6ce0*/  IMAD R33, R57, 0x2, R35 ;  /* 0x0000000239217824 */ /* 0x000fe200078e0223 */
[----:B------:R-:W-:-:S03]  /*6cf0*/  LEA R2, P4, R35, R58, 0x1 ;  /* 0x0000003a23027211 */ /* 0x000fc600078808ff */
[----:B------:R-:W-:Y:S01]  /*6d00*/  @P5 STG.E.U16 desc[UR24][R22.64], R51 ;  /* 0x0000003316005986 */ /* 0x000fe2000c101518 */
[----:B--2---:R-:W-:Y:S02]  /*6d10*/  LEA.HI.X.SX32 R3, R35, R56, 0x1, P4 ;  /* 0x0000003823037211 */ /* 0x004fe400020f0eff */
[----:B------:R-:W-:Y:S02]  /*6d20*/  PRMT R21, R51, 0x7632, R21 ;  /* 0x0000763233157816 */ /* 0x000fe40000000015 */
[----:B------:R-:W-:Y:S02]  /*6d30*/  LEA R20, P5, R33, R58, 0x1 ;  /* 0x0000003a21147211 */ /* 0x000fe400078a08ff */
[----:B-1----:R-:W-:Y:S01]  /*6d40*/  ISETP.LT.AND P4, PT, R32, UR4, !P0 ;  /* 0x0000000420007c0c */ /* 0x002fe2000c781270 */
[----:B------:R1:W-:Y:S01]  /*6d50*/  @P6 STG.E.U16 desc[UR24][R2.64], R21 ;  /* 0x0000001502006986 */ /* 0x0003e2000c101518 */
[----:B------:R-:W2:Y:S01]  /*6d60*/  LDCU UR4, c[0x0][0x39c] ;  /* 0x00007380ff0477ac */ /* 0x000ea20008000800 */
[----:B------:R-:W-:-:S02]  /*6d70*/  LOP3.LUT R32, R0, 0x5a, RZ, 0xfc, !PT ;  /* 0x0000005a00207812 */ /* 0x000fc400078efcff */
[----:B----4-:R-:W-:Y:S01]  /*6d80*/  ISETP.LT.AND P6, PT, R34, UR5, !P0 ;  /* 0x0000000522007c0c */ /* 0x010fe2000c7c1270 */
[----:B------:R-:W4:Y:S01]  /*6d90*/  LDCU UR5, c[0x0][0x39c] ;  /* 0x00007380ff0577ac */ /* 0x000f220008000800 */
[----:B------:R-:W-:Y:S02]  /*6da0*/  LOP3.LUT R34, R0, 0x64, RZ, 0xfc, !PT ;  /* 0x0000006400227812 */ /* 0x000fe400078efcff */
[----:B-1----:R-:W-:Y:S01]  /*6db0*/  LEA.HI.X.SX32 R21, R33, R56, 0x1, P5 ;  /* 0x0000003821157211 */ /* 0x002fe200028f0eff */
[----:B------:R-:W-:Y:S01]  /*6dc0*/  IMAD R33, R57, 0x2, R33 ;  /* 0x0000000239217824 */ /* 0x000fe200078e0221 */
[----:B0-----:R-:W-:Y:S01]  /*6dd0*/  ISETP.LT.AND P5, PT, R32, UR6, !P0 ;  /* 0x0000000620007c0c */ /* 0x001fe2000c7a1270 */
        /* <DEDUP_REMOVED lines=16> */
[----:B--2---:R-:W-:Y:S01]  /*6ee0*/  LEA.HI.X.SX32 R21, R33, R56, 0x1, P2 ;  /* 0x0000003821157211 */ /* 0x004fe200010f0eff */
[----:B------:R-:W-:Y:S01]  /*6ef0*/  IMAD R33, R57, 0x2, R33 ;  /* 0x0000000239217824 */ /* 0x000fe200078e0221 */
[----:B------:R-:W-:Y:S02]  /*6f00*/  LOP3.LUT R23, R0, 0x60, RZ, 0xfc, !PT ;  /* 0x0000006000177812 */ /* 0x000fe400078efcff */
[----:B0-----:R-:W-:Y:S01]  /*6f10*/  PRMT R3, R53, 0x7632, R3 ;  /* 0x0000763235037816 */ /* 0x001fe20000000003 */
[----:B------:R-:W-:Y:S01]  /*6f20*/  IMAD R35, R57, 0x2, R33 ;  /* 0x0000000239237824 */ /* 0x000fe200078e0221 */
[----:B------:R-:W-:Y:S01]  /*6f30*/  ISETP.LT.AND P3, PT, R23, UR6, !P0 ;  /* 0x0000000617007c0c */ /* 0x000fe2000c761270 */
[----:B------:R-:W0:Y:S01]  /*6f40*/  LDCU UR6, c[0x0][0x39c] ;  /* 0x00007380ff0677ac */ /* 0x000e220008000800 */
[----:B----4-:R-:W-:Y:S01]  /*6f50*/  ISETP.LT.AND P2, PT, R32, UR5, !P0 ;  /* 0x0000000520007c0c */ /* 0x010fe2000c741270 */
[----:B------:R2:W-:Y:S01]  /*6f60*/  @P4 STG.E.U16 desc[UR24][R20.64], R3 ;  /* 0x0000000314004986 */ /* 0x0005e2000c101518 */
[----:B------:R-:W-:Y:S01]  /*6f70*/  LEA R22, P4, R33, R58, 0x1 ;  /* 0x0000003a21167211 */ /* 0x000fe200078808ff */
[----:B------:R-:W4:Y:S01]  /*6f80*/  LDCU UR5, c[0x0][0x39c] ;  /* 0x00007380ff0577ac */ /* 0x000f220008000800 */
[----:B------:R-:W-:-:S02]  /*6f90*/  LOP3.LUT R32, R0, 0x62, RZ, 0xfc, !PT ;  /* 0x0000006200207812 */ /* 0x000fc400078efcff */
[----:B------:R-:W-:Y:S01]  /*6fa0*/  LEA.HI.X.SX32 R23, R33, R56, 0x1, P4 ;  /* 0x0000003821177211 */ /* 0x000fe200020f0eff */
[----:B------:R-:W-:Y:S01]  /*6fb0*/  IMAD R33, R57, 0x2, R35 ;  /* 0x0000000239217824 */ /* 0x000fe200078e0223 */
[----:B------:R-:W-:-:S03]  /*6fc0*/  LEA R2, P4, R35, R58, 0x1 ;  /* 0x0000003a23027211 */ /* 0x000fc600078808ff */
[----:B------:R-:W-:Y:S01]  /*6fd0*/  @P6 STG.E.U16 desc[UR24][R22.64], R54 ;  /* 0x0000003616006986 */ /* 0x000fe2000c101518 */
[----:B--2---:R-:W-:Y:S02]  /*6fe0*/  PRMT R21, R54, 0x7632, R21 ;  /* 0x0000763236157816 */ /* 0x004fe40000000015 */
[----:B------:R-:W-:Y:S02]  /*6ff0*/  LEA.HI.X.SX32 R3, R35, R56, 0x1, P4 ;  /* 0x0000003823037211 */ /* 0x000fe400020f0eff */
[----:B------:R-:W-:Y:S02]  /*7000*/  LEA R20, P6, R33, R58, 0x1 ;  /* 0x0000003a21147211 */ /* 0x000fe400078c08ff */
[----:B-1----:R-:W-:Y:S01]  /*7010*/  ISETP.LT.AND P4, PT, R32, UR4, !P0 ;  /* 0x0000000420007c0c */ /* 0x002fe2000c781270 */
[----:B------:R1:W-:Y:S01]  /*7020*/  @P5 STG.E.U16 desc[UR24][R2.64], R21 ;  /* 0x0000001502005986 */ /* 0x0003e2000c101518 */
[----:B------:R-:W2:Y:S01]  /*7030*/  LDCU UR4, c[0x0][0x39c] ;  /* 0x00007380ff0477ac */ /* 0x000ea20008000800 */
[----:B------:R-:W-:-:S04]  /*7040*/  LOP3.LUT R32, R0, 0x66, RZ, 0xfc, !PT ;  /* 0x0000006600207812 */ /* 0x000fc800078efcff */
[----:B0-----:R-:W-:Y:S01]  /*7050*/  ISETP.LT.AND P5, PT, R32, UR6, !P0 ;  /* 0x0000000620007c0c */ /* 0x001fe2000c7a1270 */
[----:B------:R-:W0:Y:S01]  /*7060*/  LDCU UR6, c[0x0][0x39c] ;  /* 0x00007380ff0677ac */ /* 0x000e220008000800 */
[----:B------:R-:W-:Y:S02]  /*7070*/  LOP3.LUT R32, R0, 0x68, RZ, 0xfc, !PT ;  /* 0x0000006800207812 */ /* 0x000fe400078efcff */
[----:B-1----:R-:W-:Y:S01]  /*7080*/  LEA.HI.X.SX32 R21, R33, R56, 0x1, P6 ;  /* 0x0000003821157211 */ /* 0x002fe200030f0eff */
[----:B------:R-:W-:Y:S01]  /*7090*/  IMAD R33, R57, 0x2, R33 ;  /* 0x0000000239217824 */ /* 0x000fe200078e0221 */
[----:B----4-:R-:W-:Y:S01]  /*70a0*/  ISETP.LT.AND P6, PT, R34, UR5, !P0 ;  /* 0x0000000522007c0c */ /* 0x010fe2000c7c1270 */
[----:B------:R-:W1:Y:S02]  /*70b0*/  LDCU UR5, c[0x0][0x39c] ;  /* 0x00007380ff0577ac */ /* 0x000e640008000800 */
[----:B------:R4:W-:Y:S01]  /*70c0*/  @P1 STG.E.U16 desc[UR24][R20.64], R55 ;  /* 0x0000003714001986 */ /* 0x0009e2000c101518 */
[----:B------:R-:W-:Y:S01]  /*70d0*/  LEA R22, P1, R33, R58, 0x1 ;  /* 0x0000003a21167211 */ /* 0x000fe200078208ff */
[----:B------:R-:W-:-:S03]  /*70e0*/  IMAD R3, R57, 0x2, R33 ;  /* 0x0000000239037824 */ /* 0x000fc600078e0221 */
[----:B------:R-:W-:Y:S01]  /*70f0*/  LEA.HI.X.SX32 R23, R33, R56, 0x1, P1 ;  /* 0x0000003821177211 */ /* 0x000fe200008f0eff */
[----:B------:R-:W-:Y:S01]  /*7100*/  IMAD R33, R57, 0x2, R3 ;  /* 0x0000000239217824 */ /* 0x000fe200078e0203 */
[----:B------:R-:W-:-:S03]  /*7110*/  LEA R2, P1, R3, R58, 0x1 ;  /* 0x0000003a03027211 */ /* 0x000fc600078208ff */
[----:B------:R-:W-:Y:S01]  /*7120*/  IMAD R35, R57, 0x2, R33 ;  /* 0x0000000239237824 */ /* 0x000fe200078e0221 */
[----:B------:R-:W-:Y:S02]  /*7130*/  LEA.HI.X.SX32 R3, R3, R56, 0x1, P1 ;  /* 0x0000003803037211 */ /* 0x000fe400008f0eff */
[----:B----4-:R-:W-:Y:S02]  /*7140*/  PRMT R21, R55, 0x7632, R21 ;  /* 0x0000763237157816 */ /* 0x010fe40000000015 */
[----:B--2---:R-:W-:Y:S01]  /*7150*/  ISETP.LT.AND P1, PT, R32, UR4, !P0 ;  /* 0x0000000420007c0c */ /* 0x004fe2000c721270 */
[----:B------:R-:W2:Y:S01]  /*7160*/  LDCU UR4, c[0x0][0x39c] ;  /* 0x00007380ff0477ac */ /* 0x000ea20008000800 */
[----:B------:R-:W-:Y:S01]  /*7170*/  LOP3.LUT R32, R0, 0x6a, RZ, 0xfc, !PT ;  /* 0x0000006a00207812 */ /* 0x000fe200078efcff */
[----:B------:R4:W-:Y:S01]  /*7180*/  @P2 STG.E.U16 desc[UR24][R22.64], R21 ;  /* 0x0000001516002986 */ /* 0x0009e2000c101518 */
[----:B------:R-:W-:-:S03]  /*7190*/  LEA R20, P2, R33, R58, 0x1 ;  /* 0x0000003a21147211 */ /* 0x000fc600078408ff */
[----:B------:R0:W-:Y:S01]  /*71a0*/  @P3 STG.E.U16 desc[UR24][R2.64], R60 ;  /* 0x0000003c02003986 */ /* 0x0001e2000c101518 */
[----:B----4-:R-:W-:Y:S02]  /*71b0*/  LEA R22, P3, R35, R58, 0x1 ;  /* 0x0000003a23167211 */ /* 0x010fe400078608ff */
[-C--:B------:R-:W-:Y:S02]  /*71c0*/  LEA.HI.X.SX32 R21, R33, R56.reuse, 0x1, P2 ;  /* 0x0000003821157211 */ /* 0x080fe400010f0eff */
[----:B0-----:R-:W-:Y:S02]  /*71d0*/  PRMT R3, R60, 0x7632, R3 ;  /* 0x000076323c037816 */ /* 0x001fe40000000003 */
[----:B------:R-:W-:Y:S01]  /*71e0*/  LEA.HI.X.SX32 R23, R35, R56, 0x1, P3 ;  /* 0x0000003823177211 */ /* 0x000fe200018f0eff */
[----:B------:R-:W-:Y:S01]  /*71f0*/  IMAD R35, R57, 0x2, R35 ;  /* 0x0000000239237824 */ /* 0x000fe200078e0223 */
[----:B------:R-:W-:Y:S01]  /*7200*/  LOP3.LUT R33, R0, 0x6c, RZ, 0xfc, !PT ;  /* 0x0000006c00217812 */ /* 0x000fe200078efcff */
[----:B------:R0:W-:Y:S01]  /*7210*/  @P4 STG.E.U16 desc[UR24][R20.64], R3 ;  /* 0x0000000314004986 */ /* 0x0001e2000c101518 */
[----:B-1----:R-:W-:Y:S01]  /*7220*/  ISETP.LT.AND P2, PT, R32, UR5, !P0 ;  /* 0x0000000520007c0c */ /* 0x002fe2000c741270 */
[----:B------:R-:W1:Y:S01]  /*7230*/  LDCU UR5, c[0x0][0x39c] ;  /* 0x00007380ff0577ac */ /* 0x000e620008000800 */
[----:B------:R-:W-:Y:S01]  /*7240*/  ISETP.LT.AND P3, PT, R33, UR6, !P0 ;  /* 0x0000000621007c0c */ /* 0x000fe2000c761270 */
[----:B------:R4:W-:Y:S01]  /*7250*/  @P6 STG.E.U16 desc[UR24][R22.64], R61 ;  /* 0x0000003d16006986 */ /* 0x0009e2000c101518 */
[----:B------:R-:W-:Y:S01]  /*7260*/  LEA R2, P6, R35, R58, 0x1 ;  /* 0x0000003a23027211 */ /* 0x000fe200078c08ff */
[----:B------:R-:W-:Y:S01]  /*7270*/  IMAD R33, R57, 0x2, R35 ;  /* 0x0000000239217824 */ /* 0x000fe200078e0223 */
[----:B------:R-:W-:Y:S01]  /*7280*/  LOP3.LUT R32, R0, 0x6e, RZ, 0xfc, !PT ;  /* 0x0000006e00207812 */ /* 0x000fe200078efcff */
[----:B------:R-:W3:Y:S03]  /*7290*/  LDCU UR6, c[0x0][0x39c] ;  /* 0x00007380ff0677ac */ /* 0x000ee60008000800 */
[----:B--2---:R-:W-:Y:S01]  /*72a0*/  ISETP.LT.AND P4, PT, R32, UR4, !P0 ;  /* 0x0000000420007c0c */ /* 0x004fe2000c781270 */
[----:B------:R-:W2:Y:S01]  /*72b0*/  LDCU UR4, c[0x0][0x39c] ;  /* 0x00007380ff0477ac */ /* 0x000ea20008000800 */
[----:B0-----:R-:W-:-:S02]  /*72c0*/  LEA.HI.X.SX32 R3, R35, R56, 0x1, P6 ;  /* 0x0000003823037211 */ /* 0x001fc400030f0eff */
[----:B------:R-:W-:Y:S02]  /*72d0*/  LEA R20, P6, R33, R58, 0x1 ;  /* 0x0000003a21147211 */ /* 0x000fe400078c08ff */
[----:B----4-:R-:W-:Y:S02]  /*72e0*/  PRMT R23, R61, 0x7632, R23 ;  /* 0x000076323d177816 */ /* 0x010fe40000000017 */
[----:B------:R-:W-:Y:S01]  /*72f0*/  LEA.HI.X.SX32 R21, R33, R56, 0x1, P6 ;  /* 0x0000003821157211 */ /* 0x000fe200030f0eff */
[C---:B------:R-:W-:Y:S01]  /*7300*/  IMAD R33, R57.reuse, 0x2, R33 ;  /* 0x0000000239217824 */ /* 0x040fe200078e0221 */
[----:B------:R-:W-:Y:S01]  /*7310*/  LOP3.LUT R32, R0, 0x70, RZ, 0xfc, !PT ;  /* 0x0000007000207812 */ /* 0x000fe200078efcff */
[----:B------:R0:W-:Y:S02]  /*7320*/  @P5 STG.E.U16 desc[UR24][R2.64], R23 ;  /* 0x0000001702005986 */ /* 0x0001e4000c101518 */
[----:B------:R-:W-:Y:S01]  /*7330*/  IMAD R35, R57, 0x2, R33 ;  /* 0x0000000239237824 */ /* 0x000fe200078e0221 */
[----:B-1----:R-:W-:Y:S01]  /*7340*/  ISETP.LT.AND P5, PT, R32, UR5, !P0 ;  /* 0x0000000520007c0c */ /* 0x002fe2000c7a1270 */
[----:B------:R1:W-:Y:S01]  /*7350*/  @P1 STG.E.U16 desc[UR24][R20.64], R62 ;  /* 0x0000003e14001986 */ /* 0x0003e2000c101518 */
[----:B------:R-:W-:Y:S01]  /*7360*/  LEA R22, P1, R33, R58, 0x1 ;  /* 0x0000003a21167211 */ /* 0x000fe200078208ff */
[----:B------:R-:W4:Y:S01]  /*7370*/  LDCU UR5, c[0x0][0x39c] ;  /* 0x00007380ff0577ac */ /* 0x000f220008000800 */
[----:B------:R-:W-:-:S02]  /*7380*/  LOP3.LUT R32, R0, 0x72, RZ, 0xfc, !PT ;  /* 0x0000007200207812 */ /* 0x000fc400078efcff */
[----:B0-----:R-:W-:Y:S02]  /*7390*/  LEA.HI.X.SX32 R23, R33, R56, 0x1, P1 ;  /* 0x0000003821177211 */ /* 0x001fe400008f0eff */
[----:B------:R-:W-:Y:S02]  /*73a0*/  PRMT R3, R62, 0x7632, R3 ;  /* 0x000076323e037816 */ /* 0x000fe40000000003 */
[----:B------:R-:W-:Y:S02]  /*73b0*/  LEA R2, P6, R35, R58, 0x1 ;  /* 0x0000003a23027211 */ /* 0x000fe400078c08ff */
[----:B--2---:R-:W-:Y:S01]  /*73c0*/  ISETP.LT.AND P1, PT, R32, UR4, !P0 ;  /* 0x0000000420007c0c */ /* 0x004fe2000c721270 */
[----:B------:R0:W-:Y:S01]  /*73d0*/  @P2 STG.E.U16 desc[UR24][R22.64], R3 ;  /* 0x0000000316002986 */ /* 0x0001e2000c101518 */
[----:B------:R-:W2:Y:S01]  /*73e0*/  LDCU UR4, c[0x0][0x39c] ;  /* 0x00007380ff0477ac */ /* 0x000ea20008000800 */
[C---:B-1----:R-:W-:Y:S02]  /*73f0*/  LOP3.LUT R21, R0.reuse, 0x76, RZ, 0xfc, !PT ;  /* 0x0000007600157812 */ /* 0x042fe400078efcff */
[----:B------:R-:W-:-:S04]  /*7400*/  LOP3.LUT R32, R0, 0x74, RZ, 0xfc, !PT ;  /* 0x0000007400207812 */ /* 0x000fc800078efcff */
[----:B---3--:R-:W-:Y:S01]  /*7410*/  ISETP.LT.AND P2, PT, R32, UR6, !P0 ;  /* 0x0000000620007c0c */ /* 0x008fe2000c741270 */
[----:B------:R-:W1:Y:S01]  /*7420*/  LDCU UR6, c[0x0][0x39c] ;  /* 0x00007380ff0677ac */ /* 0x000e620008000800 */
[----:B------:R-:W-:Y:S02]  /*7430*/  LOP3.LUT R32, R0, 0x78, RZ, 0xfc, !PT ;  /* 0x0000007800207812 */ /* 0x000fe400078efcff */
[----:B0-----:R-:W-:Y:S01]  /*7440*/  LEA.HI.X.SX32 R3, R35, R56, 0x1, P6 ;  /* 0x0000003823037211 */ /* 0x001fe200030f0eff */
[----:B------:R-:W-:-:S04]  /*7450*/  IMAD R35, R57, 0x2, R35 ;  /* 0x0000000239237824 */ /* 0x000fc800078e0223 */
[----:B------:R-:W-:Y:S01]  /*7460*/  IMAD R33, R57, 0x2, R35 ;  /* 0x0000000239217824 */ /* 0x000fe200078e0223 */
[----:B------:R-:W-:Y:S01]  /*7470*/  LEA R20, P6, R35, R58, 0x1 ;  /* 0x0000003a23147211 */ /* 0x000fe200078c08ff */
[----:B------:R0:W-:Y:S01]  /*7480*/  @P3 STG.E.U16 desc[UR24][R2.64], R63 ;  /* 0x0000003f02003986 */ /* 0x0001e2000c101518 */
[----:B----4-:R-:W-:Y:S01]  /*7490*/  ISETP.LT.AND P3, PT, R21, UR5, !P0 ;  /* 0x0000000515007c0c */ /* 0x010fe2000c761270 */
[----:B------:R-:W3:Y:S01]  /*74a0*/  LDCU UR5, c[0x0][0x39c] ;  /* 0x00007380ff0577ac */ /* 0x000ee20008000800 */
[----:B------:R-:W-:Y:S02]  /*74b0*/  LEA.HI.X.SX32 R21, R35, R56, 0x1, P6 ;  /* 0x0000003823157211 */ /* 0x000fe400030f0eff */
[----:B------:R-:W-:-:S04]  /*74c0*/  LEA R22, P6, R33, R58, 0x1 ;  /* 0x0000003a21167211 */ /* 0x000fc800078c08ff */
[----:B------:R-:W-:Y:S01]  /*74d0*/  LEA.HI.X.SX32 R23, R33, R56, 0x1, P6 ;  /* 0x0000003821177211 */ /* 0x000fe200030f0eff */
[----:B------:R-:W-:Y:S01]  /*74e0*/  IMAD R33, R57, 0x2, R33 ;  /* 0x0000000239217824 */ /* 0x000fe200078e0221 */
[----:B0-----:R-:W-:-:S03]  /*74f0*/  PRMT R3, R63, 0x7632, R3 ;  /* 0x000076323f037816 */ /* 0x001fc60000000003 */
[----:B------:R-:W-:Y:S02]  /*7500*/  IMAD R35, R57, 0x2, R33 ;  /* 0x0000000239237824 */ /* 0x000fe400078e0221 */
[----:B------:R0:W-:Y:S01]  /*7510*/  @P4 STG.E.U16 desc[UR24][R20.64], R3 ;  /* 0x0000000314004986 */ /* 0x0001e2000c101518 */
[----:B--2---:R-:W-:Y:S01]  /*7520*/  ISETP.LT.AND P4, PT, R32, UR4, !P0 ;  /* 0x0000000420007c0c */ /* 0x004fe2000c781270 */
[----:B------:R-:W2:Y:S01]  /*7530*/  LDCU UR4, c[0x0][0x39c] ;  /* 0x00007380ff0477ac */ /* 0x000ea20008000800 */
[----:B------:R-:W-:Y:S01]  /*7540*/  LOP3.LUT R32, R0, 0x7a, RZ, 0xfc, !PT ;  /* 0x0000007a00207812 */ /* 0x000fe200078efcff */
[----:B-----5:R4:W-:Y:S01]  /*7550*/  @P5 STG.E.U16 desc[UR24][R22.64], R36 ;  /* 0x0000002416005986 */ /* 0x0209e2000c101518 */
[----:B------:R-:W-:-:S04]  /*7560*/  LEA R2, P5, R33, R58, 0x1 ;  /* 0x0000003a21027211 */ /* 0x000fc800078a08ff */
[----:B0-----:R-:W-:Y:S02]  /*7570*/  LEA.HI.X.SX32 R3, R33, R56, 0x1, P5 ;  /* 0x0000003821037211 */ /* 0x001fe400028f0eff */
[----:B------:R-:W-:Y:S02]  /*7580*/  PRMT R21, R36, 0x7632, R21 ;  /* 0x0000763224157816 */ /* 0x000fe40000000015 */
[----:B------:R-:W-:Y:S02]  /*7590*/  LEA R20, P6, R35, R58, 0x1 ;  /* 0x0000003a23147211 */ /* 0x000fe400078c08ff */
[----:B---3--:R-:W-:Y:S01]  /*75a0*/  ISETP.LT.AND P5, PT, R32, UR5, !P0 ;  /* 0x0000000520007c0c */ /* 0x008fe2000c7a1270 */
[----:B------:R0:W-:Y:S01]  /*75b0*/  @P1 STG.E.U16 desc[UR24][R2.64], R21 ;  /* 0x0000001502001986 */ /* 0x0001e2000c101518 */
[----:B------:R-:W3:Y:S01]  /*75c0*/  LDCU UR5, c[0x0][0x39c] ;  /* 0x00007380ff0577ac */ /* 0x000ee20008000800 */
[C---:B----4-:R-:W-:Y:S02]  /*75d0*/  LOP3.LUT R23, R0.reuse, 0x7e, RZ, 0xfc, !PT ;  /* 0x0000007e00177812 */ /* 0x050fe400078efcff */
[----:B------:R-:W-:-:S04]  /*75e0*/  LOP3.LUT R32, R0, 0x7c, RZ, 0xfc, !PT ;  /* 0x0000007c00207812 */ /* 0x000fc800078efcff */
[----:B-1----:R-:W-:Y:S01]  /*75f0*/  ISETP.LT.AND P1, PT, R32, UR6, !P0 ;  /* 0x0000000620007c0c */ /* 0x002fe2000c721270 */
[----:B------:R-:W1:Y:S01]  /*7600*/  LDCU UR6, c[0x0][0x39c] ;  /* 0x00007380ff0677ac */ /* 0x000e620008000800 */
[----:B------:R-:W-:Y:S02]  /*7610*/  LOP3.LUT R32, R0, 0x80, RZ, 0xfc, !PT ;  /* 0x0000008000207812 */ /* 0x000fe400078efcff */
[----:B0-----:R-:W-:Y:S01]  /*7620*/  LEA.HI.X.SX32 R21, R35, R56, 0x1, P6 ;  /* 0x0000003823157211 */ /* 0x001fe200030f0eff */
[----:B------:R-:W-:-:S04]  /*7630*/  IMAD R35, R57, 0x2, R35 ;  /* 0x0000000239237824 */ /* 0x000fc800078e0223 */
[----:B------:R-:W-:Y:S01]  /*7640*/  IMAD R33, R57, 0x2, R35 ;  /* 0x0000000239217824 */ /* 0x000fe200078e0223 */
[----:B------:R-:W-:Y:S01]  /*7650*/  LEA R22, P6, R35, R58, 0x1 ;  /* 0x0000003a23167211 */ /* 0x000fe200078c08ff */
[----:B------:R0:W-:Y:S01]  /*7660*/  @P2 STG.E.U16 desc[UR24][R20.64], R37 ;  /* 0x0000002514002986 */ /* 0x0001e2000c101518 */
[----:B--2---:R-:W-:Y:S01]  /*7670*/  ISETP.LT.AND P2, PT, R23, UR4, !P0 ;  /* 0x0000000417007c0c */ /* 0x004fe2000c741270 */
[----:B------:R-:W2:Y:S01]  /*7680*/  LDCU UR4, c[0x0][0x39c] ;  /* 0x00007380ff0477ac */ /* 0x000ea20008000800 */
[----:B------:R-:W-:Y:S02]  /*7690*/  LEA.HI.X.SX32 R23, R35, R56, 0x1, P6 ;  /* 0x0000003823177211 */ /* 0x000fe400030f0eff */
[----:B------:R-:W-:-:S04]  /*76a0*/  LEA R2, P6, R33, R58, 0x1 ;  /* 0x0000003a21027211 */ /* 0x000fc800078c08ff */
[----:B------:R-:W-:Y:S01]  /*76b0*/  LEA.HI.X.SX32 R3, R33, R56, 0x1, P6 ;  /* 0x0000003821037211 */ /* 0x000fe200030f0eff */
[----:B------:R-:W-:Y:S01]  /*76c0*/  IMAD R33, R57, 0x2, R33 ;  /* 0x0000000239217824 */ /* 0x000fe200078e0221 */
[----:B0-----:R-:W-:-:S03]  /*76d0*/  PRMT R21, R37, 0x7632, R21 ;  /* 0x0000763225157816 */ /* 0x001fc60000000015 */
[----:B------:R-:W-:Y:S02]  /*76e0*/  IMAD R35, R57, 0x2, R33 ;  /* 0x0000000239237824 */ /* 0x000fe400078e0221 */
[----:B------:R0:W-:Y:S01]  /*76f0*/  @P3 STG.E.U16 desc[UR24][R22.64], R21 ;  /* 0x0000001516003986 */ /* 0x0001e2000c101518 */
[----:B---3--:R-:W-:Y:S01]  /*7700*/  ISETP.LT.AND P3, PT, R32, UR5, !P0 ;  /* 0x0000000520007c0c */ /* 0x008fe2000c761270 */
[----:B------:R-:W3:Y:S01]  /*7710*/  LDCU UR5, c[0x0][0x39c] ;  /* 0x00007380ff0577ac */ /* 0x000ee20008000800 */
[----:B------:R-:W-:Y:S01]  /*7720*/  LOP3.LUT R32, R0, 0x82, RZ, 0xfc, !PT ;  /* 0x0000008200207812 */ /* 0x000fe200078efcff */
[----:B------:R4:W-:Y:S01]  /*7730*/  @P4 STG.E.U16 desc[UR24][R2.64], R38 ;  /* 0x0000002602004986 */ /* 0x0009e2000c101518 */
[----:B------:R-:W-:-:S04]  /*7740*/  LEA R20, P4, R33, R58, 0x1 ;  /* 0x0000003a21147211 */ /* 0x000fc800078808ff */
[----:B0-----:R-:W-:Y:S02]  /*7750*/  LEA.HI.X.SX32 R21, R33, R56, 0x1, P4 ;  /* 0x0000003821157211 */ /* 0x001fe400020f0eff */
[----:B------:R-:W-:Y:S02]  /*7760*/  PRMT R23, R38, 0x7632, R23 ;  /* 0x0000763226177816 */ /* 0x000fe40000000017 */
[----:B------:R-:W-:Y:S02]  /*7770*/  LEA R22, P6, R35, R58, 0x1 ;  /* 0x0000003a23167211 */ /* 0x000fe400078c08ff */
[----:B--2---:R-:W-:Y:S01]  /*7780*/  ISETP.LT.AND P4, PT, R32, UR4, !P0 ;  /* 0x0000000420007c0c */ /* 0x004fe2000c781270 */
[----:B------:R0:W-:Y:S01]  /*7790*/  @P5 STG.E.U16 desc[UR24][R20.64], R23 ;  /* 0x0000001714005986 */ /* 0x0001e2000c101518 */
[----:B------:R-:W2:Y:S01]  /*77a0*/  LDCU UR4, c[0x0][0x39c] ;  /* 0x00007380ff0477ac */ /* 0x000ea20008000800 */
        /* <DEDUP_REMOVED lines=10> */
[----:B---3--:R-:W-:Y:S01]  /*7850*/  ISETP.LT.AND P1, PT, R3, UR5, !P0 ;  /* 0x0000000503007c0c */ /* 0x008fe2000c721270 */
        /* <DEDUP_REMOVED lines=11> */
[----:B------:R4:W-:Y:S01]  /*7910*/  @P3 STG.E.U16 desc[UR24][R20.64], R44 ;  /* 0x0000002c14003986 */ /* 0x0009e2000c101518 */
        /* <DEDUP_REMOVED lines=68> */
[----:B------:R-:W-:-:S02]  /*7d60*/  LOP3.LUT R32, R0, 0x9c, RZ, 0xfc, !PT ;  /* 0x0000009c00207812 */ /* 0x000fc400078efcff */
[----:B------:R-:W-:Y:S02]  /*7d70*/  LOP3.LUT R4, R0, 0xa0, RZ, 0xfc, !PT ;  /* 0x000000a000047812 */ /* 0x000fe400078efcff */
[----:B-1----:R-:W-:Y:S01]  /*7d80*/  ISETP.LT.AND P2, PT, R32, UR6, !P0 ;  /* 0x0000000620007c0c */ /* 0x002fe2000c741270 */
[----:B------:R-:W1:Y:S01]  /*7d90*/  LDCU UR6, c[0x0][0x39c] ;  /* 0x00007380ff0677ac */ /* 0x000e620008000800 */
[----:B------:R-:W-:Y:S02]  /*7da0*/  PRMT R32, R5, 0x7632, R32 ;  /* 0x0000763205207816 */ /* 0x000fe40000000020 */
        /* <DEDUP_REMOVED lines=8> */
[----:B------:R-:W-:-:S03]  /*7e30*/  LEA R20, P6, R33, R58, 0x1 ;  /* 0x0000003a21147211 */ /* 0x000fc600078c08ff */
[----:B------:R4:W-:Y:S01]  /*7e40*/  @P4 STG.E.U16 desc[UR24][R2.64], R32 ;  /* 0x0000002002004986 */ /* 0x0009e2000c101518 */
[----:B------:R-:W-:Y:S01]  /*7e50*/  LEA.HI.X.SX32 R21, R33, R56, 0x1, P6 ;  /* 0x0000003821157211 */ /* 0x000fe200030f0eff */
[----:B------:R-:W-:Y:S01]  /*7e60*/  IMAD R33, R57, 0x2, R33 ;  /* 0x0000000239217824 */ /* 0x000fe200078e0221 */
[----:B---3--:R-:W-:Y:S01]  /*7e70*/  ISETP.LT.AND P4, PT, R4, UR5, !P0 ;  /* 0x0000000504007c0c */ /* 0x008fe2000c781270 */
[----:B------:R-:W3:Y:S01]  /*7e80*/  LDCU UR5, c[0x0][0x39c] ;  /* 0x00007380ff0577ac */ /* 0x000ee20008000800 */
[----:B0-----:R-:W-:Y:S01]  /*7e90*/  LOP3.LUT R22, R0, 0xa2, RZ, 0xfc, !PT ;  /* 0x000000a200167812 */ /* 0x001fe200078efcff */
[----:B------:R0:W-:Y:S01]  /*7ea0*/  @P5 STG.E.U16 desc[UR24][R20.64], R6 ;  /* 0x0000000614005986 */ /* 0x0001e2000c101518 */
[----:B------:R-:W-:Y:S01]  /*7eb0*/  LEA R4, P5, R33, R58, 0x1 ;  /* 0x0000003a21047211 */ /* 0x000fe200078a08ff */
[----:B------:R-:W-:-:S03]  /*7ec0*/  IMAD R23, R57, 0x2, R33 ;  /* 0x0000000239177824 */ /* 0x000fc600078e0221 */
[----:B------:R-:W-:Y:S02]  /*7ed0*/  LEA.HI.X.SX32 R5, R33, R56, 0x1, P5 ;  /* 0x0000003821057211 */ /* 0x000fe400028f0eff */
[----:B----4-:R-:W-:Y:S02]  /*7ee0*/  PRMT R3, R6, 0x7632, R3 ;  /* 0x0000763206037816 */ /* 0x010fe40000000003 */
[----:B------:R-:W-:Y:S02]  /*7ef0*/  LEA R2, P6, R23, R58, 0x1 ;  /* 0x0000003a17027211 */ /* 0x000fe400078c08ff */
[----:B--2---:R-:W-:Y:S01]  /*7f00*/  ISETP.LT.AND P5, PT, R22, UR4, !P0 ;  /* 0x0000000416007c0c */ /* 0x004fe2000c7a1270 */
[----:B------:R2:W-:Y:S01]  /*7f10*/  @P1 STG.E.U16 desc[UR24][R4.64], R3 ;  /* 0x0000000304001986 */ /* 0x0005e2000c101518 */
[----:B------:R-:W4:Y:S01]  /*7f20*/  LDCU UR4, c[0x0][0x39c] ;  /* 0x00007380ff0477ac */ /* 0x000f220008000800 */
[C---:B0-----:R-:W-:Y:S02]  /*7f30*/  LOP3.LUT R6, R0.reuse, 0xa6, RZ, 0xfc, !PT ;  /* 0x000000a600067812 */ /* 0x041fe400078efcff */
[----:B------:R-:W-:-:S04]  /*7f40*/  LOP3.LUT R22, R0, 0xa4, RZ, 0xfc, !PT ;  /* 0x000000a400167812 */ /* 0x000fc800078efcff */
[----:B-1----:R-:W-:Y:S01]  /*7f50*/  ISETP.LT.AND P1, PT, R22, UR6, !P0 ;  /* 0x0000000616007c0c */ /* 0x002fe2000c721270 */
[----:B------:R-:W0:Y:S01]  /*7f60*/  LDCU UR6, c[0x0][0x39c] ;  /* 0x00007380ff0677ac */ /* 0x000e220008000800 */
[----:B--2---:R-:W-:Y:S01]  /*7f70*/  LEA.HI.X.SX32 R3, R23, R56, 0x1, P6 ;  /* 0x0000003817037211 */ /* 0x004fe200030f0eff */
[----:B------:R-:W-:-:S04]  /*7f80*/  IMAD R23, R57, 0x2, R23 ;  /* 0x0000000239177824 */ /* 0x000fc800078e0217 */
[----:B------:R1:W-:Y:S01]  /*7f90*/  @P2 STG.E.U16 desc[UR24][R2.64], R7 ;  /* 0x0000000702002986 */ /* 0x0003e2000c101518 */
[----:B------:R-:W-:Y:S01]  /*7fa0*/  LEA R20, P6, R23, R58, 0x1 ;  /* 0x0000003a17147211 */ /* 0x000fe200078c08ff */
[----:B------:R-:W-:Y:S01]  /*7fb0*/  IMAD R33, R57, 0x2, R23 ;  /* 0x0000000239217824 */ /* 0x000fe200078e0217 */
[----:B---3--:R-:W-:Y:S01]  /*7fc0*/  ISETP.LT.AND P2, PT, R6, UR5, !P0 ;  /* 0x0000000506007c0c */ /* 0x008fe2000c741270 */
[----:B------:R-:W2:Y:S01]  /*7fd0*/  LDCU UR5, c[0x0][0x39c] ;  /* 0x00007380ff0577ac */ /* 0x000ea20008000800 */
[----:B------:R-:W-:Y:S02]  /*7fe0*/  LEA.HI.X.SX32 R21, R23, R56, 0x1, P6 ;  /* 0x0000003817157211 */ /* 0x000fe400030f0eff */
[C---:B------:R-:W-:Y:S02]  /*7ff0*/  LEA R4, P6, R33.reuse, R58, 0x1 ;  /* 0x0000003a21047211 */ /* 0x040fe400078c08ff */
[----:B------:R-:W-:Y:S02]  /*8000*/  LOP3.LUT R6, R0, 0xa8, RZ, 0xfc, !PT ;  /* 0x000000a800067812 */ /* 0x000fe400078efcff */
[----:B------:R-:W-:Y:S01]  /*8010*/  LEA.HI.X.SX32 R5, R33, R56, 0x1, P6 ;  /* 0x0000003821057211 */ /* 0x000fe200030f0eff */
[----:B------:R-:W-:Y:S01]  /*8020*/  IMAD R33, R57, 0x2, R33 ;  /* 0x0000000239217824 */ /* 0x000fe200078e0221 */
[----:B-1----:R-:W-:-:S02]  /*8030*/  PRMT R3, R7, 0x7632, R3 ;  /* 0x0000763207037816 */ /* 0x002fc40000000003 */
[----:B------:R-:W-:Y:S01]  /*8040*/  PRMT R7, R8, 0x7632, R7 ;  /* 0x0000763208077816 */ /* 0x000fe20000000007 */
[----:B------:R-:W-:Y:S02]  /*8050*/  IMAD R23, R57, 0x2, R33 ;  /* 0x0000000239177824 */ /* 0x000fe400078e0221 */
[----:B------:R1:W-:Y:S01]  /*8060*/  @P3 STG.E.U16 desc[UR24][R20.64], R3 ;  /* 0x0000000314003986 */ /* 0x0003e2000c101518 */
[----:B----4-:R-:W-:Y:S01]  /*8070*/  ISETP.LT.AND P3, PT, R6, UR4, !P0 ;  /* 0x0000000406007c0c */ /* 0x010fe2000c761270 */
[----:B------:R-:W3:Y:S01]  /*8080*/  LDCU UR4, c[0x0][0x39c] ;  /* 0x00007380ff0477ac */ /* 0x000ee20008000800 */
[----:B------:R-:W-:Y:S01]  /*8090*/  LOP3.LUT R6, R0, 0xaa, RZ, 0xfc, !PT ;  /* 0x000000aa00067812 */ /* 0x000fe200078efcff */
[----:B------:R4:W-:Y:S01]  /*80a0*/  @P4 STG.E.U16 desc[UR24][R4.64], R8 ;  /* 0x0000000804004986 */ /* 0x0009e2000c101518 */
[----:B------:R-:W-:-:S04]  /*80b0*/  LEA R2, P4, R33, R58, 0x1 ;  /* 0x0000003a21027211 */ /* 0x000fc800078808ff */
[----:B-1----:R-:W-:Y:S02]  /*80c0*/  LEA.HI.X.SX32 R3, R33, R56, 0x1, P4 ;  /* 0x0000003821037211 */ /* 0x002fe400020f0eff */
[----:B--2---:R-:W-:Y:S01]  /*80d0*/  ISETP.LT.AND P4, PT, R6, UR5, !P0 ;  /* 0x0000000506007c0c */ /* 0x004fe2000c781270 */
[----:B------:R-:W1:Y:S01]  /*80e0*/  LDCU UR5, c[0x0][0x39c] ;  /* 0x00007380ff0577ac */ /* 0x000e620008000800 */
[----:B------:R-:W-:Y:S01]  /*80f0*/  LEA R6, P6, R23, R58, 0x1 ;  /* 0x0000003a17067211 */ /* 0x000fe200078c08ff */
[----:B------:R2:W-:Y:S01]  /*8100*/  @P5 STG.E.U16 desc[UR24][R2.64], R7 ;  /* 0x0000000702005986 */ /* 0x0005e2000c101518 */
[C---:B----4-:R-:W-:Y:S02]  /*8110*/  LOP3.LUT R5, R0.reuse, 0xae, RZ, 0xfc, !PT ;  /* 0x000000ae00057812 */ /* 0x050fe400078efcff */
[C---:B------:R-:W-:Y:S02]  /*8120*/  LOP3.LUT R8, R0.reuse, 0xb0, RZ, 0xfc, !PT ;  /* 0x000000b000087812 */ /* 0x040fe400078efcff */
[----:B------:R-:W-:-:S04]  /*8130*/  LOP3.LUT R20, R0, 0xac, RZ, 0xfc, !PT ;  /* 0x000000ac00147812 */ /* 0x000fc800078efcff */
[----:B0-----:R-:W-:Y:S01]  /*8140*/  ISETP.LT.AND P5, PT, R20, UR6, !P0 ;  /* 0x0000000614007c0c */ /* 0x001fe2000c7a1270 */
[----:B------:R-:W0:Y:S01]  /*8150*/  LDCU UR6, c[0x0][0x39c] ;  /* 0x00007380ff0677ac */ /* 0x000e220008000800 */
[----:B--2---:R-:W-:Y:S01]  /*8160*/  LEA.HI.X.SX32 R7, R23, R56, 0x1, P6 ;  /* 0x0000003817077211 */ /* 0x004fe200030f0eff */
        /* <DEDUP_REMOVED lines=10> */
[----:B--2---:R-:W-:-:S03]  /*8210*/  PRMT R7, R9, 0x7632, R7 ;  /* 0x0000763209077816 */ /* 0x004fc60000000007 */
[----:B------:R-:W-:Y:S02]  /*8220*/  IMAD R9, R57, 0x2, R21 ;  /* 0x0000000239097824 */ /* 0x000fe400078e0215 */
[----:B------:R2:W-:Y:S01]  /*8230*/  @P2 STG.E.U16 desc[UR24][R4.64], R7 ;  /* 0x0000000704002986 */ /* 0x0005e2000c101518 */
[----:B-1----:R-:W-:Y:S01]  /*8240*/  ISETP.LT.AND P2, PT, R8, UR5, !P0 ;  /* 0x0000000508007c0c */ /* 0x002fe2000c741270 */
[----:B------:R-:W1:Y:S01]  /*8250*/  LDCU UR5, c[0x0][0x39c] ;  /* 0x00007380ff0577ac */ /* 0x000e620008000800 */
[----:B------:R-:W-:Y:S01]  /*8260*/  LOP3.LUT R8, R0, 0xb2, RZ, 0xfc, !PT ;  /* 0x000000b200087812 */ /* 0x000fe200078efcff */
[----:B------:R4:W-:Y:S01]  /*8270*/  @P3 STG.E.U16 desc[UR24][R2.64], R10 ;  /* 0x0000000a02003986 */ /* 0x0009e2000c101518 */
[----:B------:R-:W-:-:S04]  /*8280*/  LEA R6, P3, R21, R58, 0x1 ;  /* 0x0000003a15067211 */ /* 0x000fc800078608ff */
[----:B--2---:R-:W-:Y:S02]  /*8290*/  LEA.HI.X.SX32 R7, R21, R56, 0x1, P3 ;  /* 0x0000003815077211 */ /* 0x004fe400018f0eff */
[----:B------:R-:W-:Y:S02]  /*82a0*/  PRMT R5, R10, 0x7632, R5 ;  /* 0x000076320a057816 */ /* 0x000fe40000000005 */
[----:B------:R-:W-:Y:S02]  /*82b0*/  LEA R4, P6, R9, R58, 0x1 ;  /* 0x0000003a09047211 */ /* 0x000fe400078c08ff */
[----:B---3--:R-:W-:Y:S01]  /*82c0*/  ISETP.LT.AND P3, PT, R8, UR4, !P0 ;  /* 0x0000000408007c0c */ /* 0x008fe2000c761270 */
[----:B------:R2:W-:Y:S01]  /*82d0*/  @P4 STG.E.U16 desc[UR24][R6.64], R5 ;  /* 0x0000000506004986 */ /* 0x0005e2000c101518 */
[----:B------:R-:W3:Y:S01]  /*82e0*/  LDCU UR4, c[0x0][0x39c] ;  /* 0x00007380ff0477ac */ /* 0x000ee20008000800 */
[C---:B----4-:R-:W-:Y:S02]  /*82f0*/  LOP3.LUT R3, R0.reuse, 0xb6, RZ, 0xfc, !PT ;  /* 0x000000b600037812 */ /* 0x050fe400078efcff */
[----:B------:R-:W-:-:S02]  /*8300*/  LOP3.LUT R8, R0, 0xb4, RZ, 0xfc, !PT ;  /* 0x000000b400087812 */ /* 0x000fc400078efcff */
[----:B------:R-:W-:Y:S02]  /*8310*/  PRMT R10, R29, 0x7632, R10 ;  /* 0x000076321d0a7816 */ /* 0x000fe4000000000a */
[----:B0-----:R-:W-:Y:S01]  /*8320*/  ISETP.LT.AND P4, PT, R8, UR6, !P0 ;  /* 0x0000000608007c0c */ /* 0x001fe2000c781270 */
[----:B------:R-:W0:Y:S01]  /*8330*/  LDCU UR6, c[0x0][0x39c] ;  /* 0x00007380ff0677ac */ /* 0x000e220008000800 */
[----:B------:R-:W-:Y:S02]  /*8340*/  LOP3.LUT R8, R0, 0xb8, RZ, 0xfc, !PT ;  /* 0x000000b800087812 */ /* 0x000fe400078efcff */
[----:B--2---:R-:W-:Y:S01]  /*8350*/  LEA.HI.X.SX32 R5, R9, R56, 0x1, P6 ;  /* 0x0000003809057211 */ /* 0x004fe200030f0eff */
[----:B------:R-:W-:-:S04]  /*8360*/  IMAD R9, R57, 0x2, R9 ;  /* 0x0000000239097824 */ /* 0x000fc800078e0209 */
[----:B------:R-:W-:Y:S01]  /*8370*/  IMAD R21, R57, 0x2, R9 ;  /* 0x0000000239157824 */ /* 0x000fe200078e0209 */
[----:B------:R-:W-:Y:S01]  /*8380*/  LEA R2, P6, R9, R58, 0x1 ;  /* 0x0000003a09027211 */ /* 0x000fe200078c08ff */
[----:B------:R2:W-:Y:S01]  /*8390*/  @P5 STG.E.U16 desc[UR24][R4.64], R11 ;  /* 0x0000000b04005986 */ /* 0x0005e2000c101518 */
[----:B-1----:R-:W-:Y:S01]  /*83a0*/  ISETP.LT.AND P5, PT, R3, UR5, !P0 ;  /* 0x0000000503007c0c */ /* 0x002fe2000c7a1270 */
[----:B------:R-:W1:Y:S01]  /*83b0*/  LDCU UR5, c[0x0][0x39c] ;  /* 0x00007380ff0577ac */ /* 0x000e620008000800 */
[----:B------:R-:W-:Y:S02]  /*83c0*/  LEA.HI.X.SX32 R3, R9, R56, 0x1, P6 ;  /* 0x0000003809037211 */ /* 0x000fe400030f0eff */
[----:B------:R-:W-:-:S04]  /*83d0*/  LEA R6, P6, R21, R58, 0x1 ;  /* 0x0000003a15067211 */ /* 0x000fc800078c08ff */
[----:B------:R-:W-:Y:S01]  /*83e0*/  LEA.HI.X.SX32 R7, R21, R56, 0x1, P6 ;  /* 0x0000003815077211 */ /* 0x000fe200030f0eff */
[----:B------:R-:W-:Y:S01]  /*83f0*/  IMAD R21, R57, 0x2, R21 ;  /* 0x0000000239157824 */ /* 0x000fe200078e0215 */
[----:B--2---:R-:W-:-:S03]  /*8400*/  PRMT R5, R11, 0x7632, R5 ;  /* 0x000076320b057816 */ /* 0x004fc60000000005 */
[----:B------:R-:W-:Y:S02]  /*8410*/  IMAD R9, R57, 0x2, R21 ;  /* 0x0000000239097824 */ /* 0x000fe400078e0215 */
[----:B------:R2:W-:Y:S01]  /*8420*/  @P1 STG.E.U16 desc[UR24][R2.64], R5 ;  /* 0x0000000502001986 */ /* 0x0005e2000c101518 */
[----:B---3--:R-:W-:Y:S01]  /*8430*/  ISETP.LT.AND P1, PT, R8, UR4, !P0 ;  /* 0x0000000408007c0c */ /* 0x008fe2000c721270 */
[----:B------:R-:W3:Y:S01]  /*8440*/  LDCU UR4, c[0x0][0x39c] ;  /* 0x00007380ff0477ac */ /* 0x000ee20008000800 */
[----:B------:R-:W-:Y:S01]  /*8450*/  LOP3.LUT R8, R0, 0xba, RZ, 0xfc, !PT ;  /* 0x000000ba00087812 */ /* 0x000fe200078efcff */
[----:B------:R4:W-:Y:S01]  /*8460*/  @P2 STG.E.U16 desc[UR24][R6.64], R12 ;  /* 0x0000000c06002986 */ /* 0x0009e2000c101518 */
[----:B------:R-:W-:-:S04]  /*8470*/  LEA R4, P2, R21, R58, 0x1 ;  /* 0x0000003a15047211 */ /* 0x000fc800078408ff */
[----:B--2---:R-:W-:Y:S02]  /*8480*/  LEA.HI.X.SX32 R5, R21, R56, 0x1, P2 ;  /* 0x0000003815057211 */ /* 0x004fe400010f0eff */
[----:B------:R-:W-:Y:S02]  /*8490*/  PRMT R3, R12, 0x7632, R3 ;  /* 0x000076320c037816 */ /* 0x000fe40000000003 */
[----:B------:R-:W-:Y:S02]  /*84a0*/  LEA R2, P6, R9, R58, 0x1 ;  /* 0x0000003a09027211 */ /* 0x000fe400078c08ff */
[----:B-1----:R-:W-:Y:S01]  /*84b0*/  ISETP.LT.AND P2, PT, R8, UR5, !P0 ;  /* 0x0000000508007c0c */ /* 0x002fe2000c741270 */
[----:B------:R1:W-:Y:S01]  /*84c0*/  @P3 STG.E.U16 desc[UR24][R4.64], R3 ;  /* 0x0000000304003986 */ /* 0x0003e2000c101518 */
[----:B------:R-:W2:Y:S01]  /*84d0*/  LDCU UR5, c[0x0][0x39c] ;  /* 0x00007380ff0577ac */ /* 0x000ea20008000800 */
[C---:B----4-:R-:W-:Y:S02]  /*84e0*/  LOP3.LUT R7, R0.reuse, 0xbe, RZ, 0xfc, !PT ;  /* 0x000000be00077812 */ /* 0x050fe400078efcff */
[----:B------:R-:W-:-:S02]  /*84f0*/  LOP3.LUT R8, R0, 0xbc, RZ, 0xfc, !PT ;  /* 0x000000bc00087812 */ /* 0x000fc400078efcff */
[----:B------:R-:W-:Y:S02]  /*8500*/  LOP3.LUT R12, R0, 0xfe, RZ, 0xfc, !PT ;  /* 0x000000fe000c7812 */ /* 0x000fe400078efcff */
[----:B0-----:R-:W-:Y:S01]  /*8510*/  ISETP.LT.AND P3, PT, R8, UR6, !P0 ;  /* 0x0000000608007c0c */ /* 0x001fe2000c761270 */
[----:B------:R-:W0:Y:S01]  /*8520*/  LDCU UR6, c[0x0][0x39c] ;  /* 0x00007380ff0677ac */ /* 0x000e220008000800 */
[----:B------:R-:W-:Y:S02]  /*8530*/  LOP3.LUT R8, R0, 0xc0, RZ, 0xfc, !PT ;  /* 0x000000c000087812 */ /* 0x000fe400078efcff */
[----:B-1----:R-:W-:Y:S01]  /*8540*/  LEA.HI.X.SX32 R3, R9, R56, 0x1, P6 ;  /* 0x0000003809037211 */ /* 0x002fe200030f0eff */
        /* <DEDUP_REMOVED lines=10> */
[----:B-1----:R-:W-:-:S03]  /*85f0*/  PRMT R3, R13, 0x7632, R3 ;  /* 0x000076320d037816 */ /* 0x002fc60000000003 */
[----:B------:R-:W-:Y:S02]  /*8600*/  IMAD R9, R57, 0x2, R11 ;  /* 0x0000000239097824 */ /* 0x000fe400078e020b */
[----:B------:R1:W-:Y:S01]  /*8610*/  @P5 STG.E.U16 desc[UR24][R6.64], R3 ;  /* 0x0000000306005986 */ /* 0x0003e2000c101518 */
[----:B--2---:R-:W-:Y:S01]  /*8620*/  ISETP.LT.AND P5, PT, R8, UR5, !P0 ;  /* 0x0000000508007c0c */ /* 0x004fe2000c7a1270 */
[----:B------:R-:W2:Y:S01]  /*8630*/  LDCU UR5, c[0x0][0x39c] ;  /* 0x00007380ff0577ac */ /* 0x000ea20008000800 */
[----:B------:R-:W-:Y:S01]  /*8640*/  LOP3.LUT R8, R0, 0xc2, RZ, 0xfc, !PT ;  /* 0x000000c200087812 */ /* 0x000fe200078efcff */
[----:B------:R4:W-:Y:S01]  /*8650*/  @P1 STG.E.U16 desc[UR24][R4.64], R14 ;  /* 0x0000000e04001986 */ /* 0x0009e2000c101518 */
[----:B------:R-:W-:-:S04]  /*8660*/  LEA R2, P1, R11, R58, 0x1 ;  /* 0x0000003a0b027211 */ /* 0x000fc800078208ff */
[----:B-1----:R-:W-:Y:S02]  /*8670*/  LEA.HI.X.SX32 R3, R11, R56, 0x1, P1 ;  /* 0x000000380b037211 */ /* 0x002fe400008f0eff */
[----:B------:R-:W-:Y:S02]  /*8680*/  PRMT R7, R14, 0x7632, R7 ;  /* 0x000076320e077816 */ /* 0x000fe40000000007 */
[----:B------:R-:W-:Y:S02]  /*8690*/  LEA R6, P6, R9, R58, 0x1 ;  /* 0x0000003a09067211 */ /* 0x000fe400078c08ff */
[----:B---3--:R-:W-:Y:S01]  /*86a0*/  ISETP.LT.AND P1, PT, R8, UR4, !P0 ;  /* 0x0000000408007c0c */ /* 0x008fe2000c721270 */
[----:B------:R1:W-:Y:S01]  /*86b0*/  @P2 STG.E.U16 desc[UR24][R2.64], R7 ;  /* 0x0000000702002986 */ /* 0x0003e2000c101518 */
[----:B------:R-:W3:Y:S01]  /*86c0*/  LDCU UR4, c[0x0][0x39c] ;  /* 0x00007380ff0477ac */ /* 0x000ee20008000800 */
[C---:B----4-:R-:W-:Y:S02]  /*86d0*/  LOP3.LUT R5, R0.reuse, 0xc6, RZ, 0xfc, !PT ;  /* 0x000000c600057812 */ /* 0x050fe400078efcff */
[----:B------:R-:W-:-:S04]  /*86e0*/  LOP3.LUT R8, R0, 0xc4, RZ, 0xfc, !PT ;  /* 0x000000c400087812 */ /* 0x000fc800078efcff */
        /* <DEDUP_REMOVED lines=14> */
[----:B-1----:R-:W-:-:S03]  /*87d0*/  PRMT R7, R15, 0x7632, R7 ;  /* 0x000076320f077816 */ /* 0x002fc60000000007 */
[----:B------:R-:W-:Y:S02]  /*87e0*/  IMAD R9, R57, 0x2, R11 ;  /* 0x0000000239097824 */ /* 0x000fe400078e020b */
[----:B------:R1:W-:Y:S01]  /*87f0*/  @P4 STG.E.U16 desc[UR24][R4.64], R7 ;  /* 0x0000000704004986 */ /* 0x0003e2000c101518 */
[----:B---3--:R-:W-:Y:S01]  /*8800*/  ISETP.LT.AND P4, PT, R8, UR4, !P0 ;  /* 0x0000000408007c0c */ /* 0x008fe2000c781270 */
[----:B------:R-:W3:Y:S01]  /*8810*/  LDCU UR4, c[0x0][0x39c] ;  /* 0x00007380ff0477ac */ /* 0x000ee20008000800 */
[----:B------:R-:W-:Y:S01]  /*8820*/  LOP3.LUT R8, R0, 0xca, RZ, 0xfc, !PT ;  /* 0x000000ca00087812 */ /* 0x000fe200078efcff */
[----:B------:R4:W-:Y:S01]  /*8830*/  @P5 STG.E.U16 desc[UR24][R2.64], R16 ;  /* 0x0000001002005986 */ /* 0x0009e2000c101518 */
[----:B------:R-:W-:-:S04]  /*8840*/  LEA R6, P5, R11, R58, 0x1 ;  /* 0x0000003a0b067211 */ /* 0x000fc800078a08ff */
[----:B-1----:R-:W-:Y:S02]  /*8850*/  LEA.HI.X.SX32 R7, R11, R56, 0x1, P5 ;  /* 0x000000380b077211 */ /* 0x002fe400028f0eff */
[----:B------:R-:W-:Y:S02]  /*8860*/  PRMT R5, R16, 0x7632, R5 ;  /* 0x0000763210057816 */ /* 0x000fe40000000005 */
[----:B------:R-:W-:Y:S02]  /*8870*/  LEA R4, P6, R9, R58, 0x1 ;  /* 0x0000003a09047211 */ /* 0x000fe400078c08ff */
[----:B--2---:R-:W-:Y:S01]  /*8880*/  ISETP.LT.AND P5, PT, R8, UR5, !P0 ;  /* 0x0000000508007c0c */ /* 0x004fe2000c7a1270 */
[----:B------:R1:W-:Y:S01]  /*8890*/  @P1 STG.E.U16 desc[UR24][R6.64], R5 ;  /* 0x0000000506001986 */ /* 0x0003e2000c101518 */
[----:B------:R-:W2:Y:S01]  /*88a0*/  LDCU UR5, c[0x0][0x39c] ;  /* 0x00007380ff0577ac */ /* 0x000ea20008000800 */
        /* <DEDUP_REMOVED lines=133> */
[----:B------:R-:W-:-:S03]  /*9100*/  LEA R4, P6, R11, R58, 0x1 ;  /* 0x0000003a0b047211 */ /* 0x000fc600078c08ff */
[----:B------:R4:W-:Y:S01]  /*9110*/  @P4 STG.E.U16 desc[UR24][R6.64], R10 ;  /* 0x0000000a06004986 */ /* 0x0009e2000c101518 */
[----:B------:R-:W-:Y:S01]  /*9120*/  LEA.HI.X.SX32 R5, R11, R56, 0x1, P6 ;  /* 0x000000380b057211 */ /* 0x000fe200030f0eff */
[----:B------:R-:W-:Y:S01]  /*9130*/  IMAD R11, R57, 0x2, R11 ;  /* 0x00000002390b7824 */ /* 0x000fe200078e020b */
[----:B--2---:R-:W-:Y:S01]  /*9140*/  ISETP.LT.AND P4, PT, R8, UR5, !P0 ;  /* 0x0000000508007c0c */ /* 0x004fe2000c781270 */
[----:B------:R-:W2:Y:S01]  /*9150*/  LDCU UR5, c[0x0][0x39c] ;  /* 0x00007380ff0577ac */ /* 0x000ea20008000800 */
[----:B------:R-:W-:Y:S01]  /*9160*/  LOP3.LUT R8, R0, 0xf2, RZ, 0xfc, !PT ;  /* 0x000000f200087812 */ /* 0x000fe200078efcff */
[----:B------:R5:W-:Y:S01]  /*9170*/  @P5 STG.E.U16 desc[UR24][R4.64], R30 ;  /* 0x0000001e04005986 */ /* 0x000be2000c101518 */
[----:B-1----:R-:W-:Y:S01]  /*9180*/  LEA R2, P5, R11, R58, 0x1 ;  /* 0x0000003a0b027211 */ /* 0x002fe200078a08ff */
[----:B------:R-:W-:-:S03]  /*9190*/  IMAD R9, R57, 0x2, R11 ;  /* 0x0000000239097824 */ /* 0x000fc600078e020b */
[----:B------:R-:W-:Y:S02]  /*91a0*/  LEA.HI.X.SX32 R3, R11, R56, 0x1, P5 ;  /* 0x000000380b037211 */ /* 0x000fe400028f0eff */
[----:B----4-:R-:W-:Y:S02]  /*91b0*/  PRMT R7, R30, 0x7632, R7 ;  /* 0x000076321e077816 */ /* 0x010fe40000000007 */
[----:B------:R-:W-:Y:S02]  /*91c0*/  LEA R6, P6, R9, R58, 0x1 ;  /* 0x0000003a09067211 */ /* 0x000fe400078c08ff */
[----:B---3--:R-:W-:Y:S01]  /*91d0*/  ISETP.LT.AND P5, PT, R8, UR4, !P0 ;  /* 0x0000000408007c0c */ /* 0x008fe2000c7a1270 */
[----:B------:R1:W-:Y:S01]  /*91e0*/  @P1 STG.E.U16 desc[UR24][R2.64], R7 ;  /* 0x0000000702001986 */ /* 0x0003e2000c101518 */
[C---:B-----5:R-:W-:Y:S01]  /*91f0*/  LOP3.LUT R5, R0.reuse, 0xf6, RZ, 0xfc, !PT ;  /* 0x000000f600057812 */ /* 0x060fe200078efcff */
[----:B------:R-:W3:Y:S01]  /*9200*/  LDCU UR4, c[0x0][0x39c] ;  /* 0x00007380ff0477ac */ /* 0x000ee20008000800 */
        /* <DEDUP_REMOVED lines=11> */
[----:B------:R-:W-:Y:S01]  /*92c0*/  LEA.HI.X.SX32 R5, R9, R56, 0x1, P6 ;  /* 0x0000003809057211 */ /* 0x000fe200030f0eff */
[----:B------:R-:W-:Y:S01]  /*92d0*/  IMAD R9, R57, 0x2, R11 ;  /* 0x0000000239097824 */ /* 0x000fe200078e020b */
        /* <DEDUP_REMOVED lines=8> */
[C---:B------:R-:W-:Y:S01]  /*9360*/  LOP3.LUT R8, R0.reuse, 0xfa, RZ, 0xfc, !PT ;  /* 0x000000fa00087812 */ /* 0x040fe200078efcff */
[----:B------:R4:W-:Y:S01]  /*9370*/  @P4 STG.E.U16 desc[UR24][R2.64], R140 ;  /* 0x0000008c02004986 */ /* 0x0009e2000c101518 */
[C---:B------:R-:W-:Y:S02]  /*9380*/  LEA R6, P4, R9.reuse, R58, 0x1 ;  /* 0x0000003a09067211 */ /* 0x040fe400078808ff */
[----:B------:R-:W-:Y:S02]  /*9390*/  LOP3.LUT R0, R0, 0xfc, RZ, 0xfc, !PT ;  /* 0x000000fc00007812 */ /* 0x000fe400078efcff */
[----:B-1----:R-:W-:Y:S01]  /*93a0*/  LEA.HI.X.SX32 R7, R9, R56, 0x1, P4 ;  /* 0x0000003809077211 */ /* 0x002fe200020f0eff */
[----:B------:R-:W-:Y:S01]  /*93b0*/  IMAD R9, R57, 0x2, R13 ;  /* 0x0000000239097824 */ /* 0x000fe200078e020d */
[----:B--2---:R-:W-:-:S02]  /*93c0*/  ISETP.LT.AND P4, PT, R8, UR5, !P0 ;  /* 0x0000000508007c0c */ /* 0x004fc4000c781270 */
[----:B----4-:R-:W-:Y:S01]  /*93d0*/  PRMT R3, R140, 0x7632, R3 ;  /* 0x000076328c037816 */ /* 0x010fe20000000003 */
[----:B------:R-:W-:Y:S01]  /*93e0*/  IMAD R15, R57, 0x2, R9 ;  /* 0x00000002390f7824 */ /* 0x000fe200078e0209 */
[----:B------:R-:W-:-:S03]  /*93f0*/  LEA R4, P6, R13, R58, 0x1 ;  /* 0x0000003a0d047211 */ /* 0x000fc600078c08ff */
[----:B------:R1:W-:Y:S01]  /*9400*/  @P5 STG.E.U16 desc[UR24][R6.64], R3 ;  /* 0x0000000306005986 */ /* 0x0003e2000c101518 */
[----:B------:R-:W-:Y:S01]  /*9410*/  LEA R2, P5, R11, R58, 0x1 ;  /* 0x0000003a0b027211 */ /* 0x000fe200078a08ff */
[----:B------:R-:W-:Y:S01]  /*9420*/  IMAD R17, R57, 0x2, R15 ;  /* 0x0000000239117824 */ /* 0x000fe200078e020f */
[----:B------:R-:W-:Y:S02]  /*9430*/  LEA.HI.X.SX32 R5, R13, R56, 0x1, P6 ;  /* 0x000000380d057211 */ /* 0x000fe400030f0eff */
[----:B------:R-:W-:Y:S01]  /*9440*/  LEA R10, P6, R15, R58, 0x1 ;  /* 0x0000003a0f0a7211 */ /* 0x000fe200078c08ff */
[----:B------:R-:W-:Y:S01]  /*9450*/  IMAD R57, R57, 0x2, R17 ;  /* 0x0000000239397824 */ /* 0x000fe200078e0211 */
[----:B-1----:R-:W-:Y:S02]  /*9460*/  LEA.HI.X.SX32 R3, R11, R56, 0x1, P5 ;  /* 0x000000380b037211 */ /* 0x002fe400028f0eff */
[----:B------:R-:W-:Y:S02]  /*9470*/  LEA R8, P5, R9, R58, 0x1 ;  /* 0x0000003a09087211 */ /* 0x000fe400078a08ff */
[-C--:B------:R-:W-:Y:S01]  /*9480*/  LEA.HI.X.SX32 R11, R15, R56.reuse, 0x1, P6 ;  /* 0x000000380f0b7211 */ /* 0x080fe200030f0eff */
[----:B------:R1:W-:Y:S01]  /*9490*/  @P1 STG.E.U16 desc[UR24][R2.64], R141 ;  /* 0x0000008d02001986 */ /* 0x0003e2000c101518 */
[----:B------:R-:W-:-:S02]  /*94a0*/  LEA.HI.X.SX32 R9, R9, R56, 0x1, P5 ;  /* 0x0000003809097211 */ /* 0x000fc400028f0eff */
[-C--:B------:R-:W-:Y:S02]  /*94b0*/  LEA R6, P5, R57, R58.reuse, 0x1 ;  /* 0x0000003a39067211 */ /* 0x080fe400078a08ff */
[----:B------:R-:W-:Y:S02]  /*94c0*/  LEA R58, P6, R17, R58, 0x1 ;  /* 0x0000003a113a7211 */ /* 0x000fe400078c08ff */
[----:B------:R-:W-:Y:S02]  /*94d0*/  LEA.HI.X.SX32 R7, R57, R56, 0x1, P5 ;  /* 0x0000003839077211 */ /* 0x000fe400028f0eff */
[----:B0-----:R-:W-:Y:S02]  /*94e0*/  ISETP.LT.AND P5, PT, R12, UR6, !P0 ;  /* 0x000000060c007c0c */ /* 0x001fe4000c7a1270 */
[----:B---3--:R-:W-:Y:S02]  /*94f0*/  ISETP.LT.AND P0, PT, R0, UR4, !P0 ;  /* 0x0000000400007c0c */ /* 0x008fe4000c701270 */
[----:B------:R-:W-:-:S02]  /*9500*/  PRMT R0, R141, 0x7632, R0 ;  /* 0x000076328d007816 */ /* 0x000fc40000000000 */
[----:B------:R-:W-:Y:S02]  /*9510*/  LEA.HI.X.SX32 R59, R17, R56, 0x1, P6 ;  /* 0x00000038113b7211 */ /* 0x000fe400030f0eff */
[----:B-1----:R-:W-:Y:S01]  /*9520*/  PRMT R3, R143, 0x7632, R3 ;  /* 0x000076328f037816 */ /* 0x002fe20000000003 */
[----:B------:R0:W-:Y:S04]  /*9530*/  @P2 STG.E.U16 desc[UR24][R4.64], R0 ;  /* 0x0000000004002986 */ /* 0x0001e8000c101518 */
[----:B------:R1:W-:Y:S01]  /*9540*/  @P3 STG.E.U16 desc[UR24][R8.64], R142 ;  /* 0x0000008e08003986 */ /* 0x0003e2000c101518 */
[----:B0-----:R-:W-:-:S05]  /*9550*/  PRMT R5, R142, 0x7632, R5 ;  /* 0x000076328e057816 */ /* 0x001fca0000000005 */
[----:B------:R1:W-:Y:S04]  /*9560*/  @P4 STG.E.U16 desc[UR24][R10.64], R5 ;  /* 0x000000050a004986 */ /* 0x0003e8000c101518 */
[----:B------:R1:W-:Y:S04]  /*9570*/  @P0 STG.E.U16 desc[UR24][R58.64], R143 ;  /* 0x0000008f3a000986 */ /* 0x0003e8000c101518 */
[----:B------:R1:W-:Y:S01]  /*9580*/  @P5 STG.E.U16 desc[UR24][R6.64], R3 ;  /* 0x0000000306005986 */ /* 0x0003e2000c101518 */
[----:B------:R-:W-:Y:S06]  /*9590*/  BAR.SYNC.DEFER_BLOCKING 0x0 ;  /* 0x0000000000007b1d */ /* 0x000fec0000010000 */
[----:B------:R-:W-:Y:S05]  /*95a0*/  BRA.U UP0, `(.L_x_13) ;  /* 0x0000000100a07547 */ /* 0x000fea000b800000 */
[----:B------:R-:W0:Y:S01]  /*95b0*/  S2UR UR5, SR_CgaCtaId ;  /* 0x00000000000579c3 */ /* 0x000e220000008800 */
[----:B------:R-:W-:Y:S01]  /*95c0*/  NOP ;  /* 0x0000000000007918 */ /* 0x000fe20000000000 */
[----:B------:R-:W-:Y:S01]  /*95d0*/  UMOV UR4, 0x50 ;  /* 0x0000005000047882 */ /* 0x000fe20000000000 */
[----:B------:R-:W-:Y:S02]  /*95e0*/  IMAD.U32 R0, RZ, RZ, UR10 ;  /* 0x0000000aff007e24 */ /* 0x000fe4000f8e00ff */
[----:B-1----:R-:W-:Y:S02]  /*95f0*/  IMAD.MOV.U32 R3, RZ, RZ, 0xff ;  /* 0x000000ffff037424 */ /* 0x002fe400078e00ff */
[----:B------:R-:W-:Y:S01]  /*9600*/  IMAD.MOV.U32 R7, RZ, RZ, 0x1 ;  /* 0x00000001ff077424 */ /* 0x000fe200078e00ff */
[----:B------:R-:W-:-:S04]  /*9610*/  LOP3.LUT R0, R0, 0xffff, RZ, 0xc0, !PT ;  /* 0x0000ffff00007812 */ /* 0x000fc800078ec0ff */
[----:B------:R-:W-:-:S05]  /*9620*/  SHF.R.U32.HI R0, RZ, 0x5, R0 ;  /* 0x00000005ff007819 */ /* 0x000fca0000011600 */
[----:B------:R-:W-:Y:S01]  /*9630*/  VIADD R2, R0, 0x10 ;  /* 0x0000001000027836 */ /* 0x000fe20000000000 */
[----:B------:R-:W-:Y:S01]  /*9640*/  SHF.L.U32 R0, R3, R0, RZ ;  /* 0x0000000003007219 */ /* 0x000fe200000006ff */
[----:B0-----:R-:W-:-:S03]  /*9650*/  ULEA UR6, UR5, UR4, 0x18 ;  /* 0x0000000405067291 */ /* 0x001fc6000f8ec0ff */
[----:B------:R-:W-:-:S04]  /*9660*/  SHF.L.U32 R3, R7, R2, RZ ;  /* 0x0000000207037219 */ /* 0x000fc800000006ff */
[----:B------:R-:W-:Y:S02]  /*9670*/  LOP3.LUT R0, R3, R0, RZ, 0xfc, !PT ;  /* 0x0000000003007212 */ /* 0x000fe400078efcff */
[----:B------:R-:W0:Y:S02]  /*9680*/  LDS R5, [UR6] ;  /* 0x00000006ff057984 */ /* 0x000e240008000800 */
[C---:B------:R-:W-:Y:S02]  /*9690*/  LOP3.LUT R2, R0.reuse, 0xffff, RZ, 0xc0, !PT ;  /* 0x0000ffff00027812 */ /* 0x040fe400078ec0ff */
[----:B0-----:R-:W-:-:S04]  /*96a0*/  LOP3.LUT R3, R0, 0xffff, R5, 0x80, !PT ;  /* 0x0000ffff00037812 */ /* 0x001fc800078e8005 */
[----:B------:R-:W-:-:S13]  /*96b0*/  ISETP.NE.AND P0, PT, R3, R2, PT ;  /* 0x000000020300720c */ /* 0x000fda0003f05270 */
[----:B------:R-:W-:Y:S05]  /*96c0*/  @P0 BRA `(.L_x_14) ;  /* 0x0000000000500947 */ /* 0x000fea0003800000 */
[----:B------:R-:W-:Y:S02]  /*96d0*/  SHF.R.U32.HI R5, RZ, 0x10, R5 ;  /* 0x00000010ff057819 */ /* 0x000fe40000011605 */
[----:B------:R-:W-:-:S04]  /*96e0*/  SHF.R.U32.HI R2, RZ, 0x10, R0 ;  /* 0x00000010ff027819 */ /* 0x000fc80000011600 */
[----:B------:R-:W-:-:S04]  /*96f0*/  LOP3.LUT R5, R5, R2, RZ, 0xc0, !PT ;  /* 0x0000000205057212 */ /* 0x000fc800078ec0ff */
[----:B------:R-:W-:-:S13]  /*9700*/  ISETP.NE.AND P0, PT, R5, R2, PT ;  /* 0x000000020500720c */ /* 0x000fda0003f05270 */
[----:B------:R-:W-:Y:S05]  /*9710*/  @P0 BRA `(.L_x_15) ;  /* 0x0000000000300947 */ /* 0x000fea0003800000 */
[----:B------:R-:W-:Y:S01]  /*9720*/  R2UR UR4, R0 ;  /* 0x00000000000472ca */ /* 0x000fe200000e0000 */
[----:B------:R-:W-:Y:S01]  /*9730*/  VOTEU.ANY UR5, UPT, PT ;  /* 0x0000000000057886 */ /* 0x000fe200038e0100 */
[----:B------:R-:W0:Y:S01]  /*9740*/  S2R R0, SR_LANEID ;  /* 0x0000000000007919 */ /* 0x000e220000000000 */
[----:B------:R-:W-:-:S10]  /*9750*/  UFLO.U32 UR5, UR5 ;  /* 0x00000005000572bd */ /* 0x000fd400080e0000 */
[----:B------:R-:W-:-:S06]  /*9760*/  ULOP3.LUT UR4, URZ, UR4, URZ, 0x33, !UPT ;  /* 0x00000004ff047292 */ /* 0x000fcc000f8e33ff */
[----:B------:R-:W-:-:S04]  /*9770*/  IMAD.U32 R2, RZ, RZ, UR4 ;  /* 0x00000004ff027e24 */ /* 0x000fc8000f8e00ff */
[----:B------:R-:W1:Y:S02]  /*9780*/  REDUX UR7, R2 ;  /* 0x00000000020773c4 */ /* 0x000e640000000000 */
[----:B------:R2:W-:Y:S01]  /*9790*/  UTCATOMSWS.AND URZ, UR4 ;  /* 0x0000000400ff79e3 */ /* 0x0005e20008000000 */
[----:B0-----:R-:W-:Y:S01]  /*97a0*/  ISETP.EQ.U32.AND P0, PT, R0, UR5, PT ;  /* 0x0000000500007c0c */ /* 0x001fe2000bf02070 */
[----:B-1----:R-:W-:-:S12]  /*97b0*/  IMAD.U32 R0, RZ, RZ, UR7 ;  /* 0x00000007ff007e24 */ /* 0x002fd8000f8e00ff */
[----:B------:R2:W-:Y:S01]  /*97c0*/  @P0 ATOMS.AND RZ, [UR6], R0 ;  /* 0x00000000ffff098c */ /* 0x0005e2000a800006 */
[----:B------:R-:W-:Y:S05]  /*97d0*/  BRA `(.L_x_13) ;  /* 0x0000000000147947 */ /* 0x000fea0003800000 */
.L_x_15:
[----:B------:R-:W-:-:S07]  /*97e0*/  MOV R2, 0x9800 ;  /* 0x0000980000027802 */ /* 0x000fce0000000f00 */
[----:B------:R-:W-:Y:S05]  /*97f0*/  CALL.REL.NOINC `($__internal_0_$__cuda_sm10x_tcgen05_guardrail_trap_col_being_dealloced_not_returned_by_alloc) ;  /* 0x00000000002c7944 */ /* 0x000fea0003c00000 */
[----:B------:R-:W-:Y:S05]  /*9800*/  BRA `(.L_x_13) ;  /* 0x0000000000087947 */ /* 0x000fea0003800000 */
.L_x_14:
[----:B------:R-:W-:-:S07]  /*9810*/  MOV R2, 0x9830 ;  /* 0x0000983000027802 */ /* 0x000fce0000000f00 */
[----:B------:R-:W-:Y:S05]  /*9820*/  CALL.REL.NOINC `($__internal_2_$__cuda_sm10x_tcgen05_guardrail_trap_unallocated_columns_being_dealloced) ;  /* 0x0000000000387944 */ /* 0x000fea0003c00000 */
.L_x_13:
[----:B------:R-:W-:Y:S01]  /*9830*/  NOP ;  /* 0x0000000000007918 */ /* 0x000fe20000000000 */
[----:B--2---:R-:W-:Y:S05]  /*9840*/  EXIT ;  /* 0x000000000000794d */ /* 0x004fea0003800000 */
.L_x_8:
[----:B------:R-:W0:Y:S02]  /*9850*/  SYNCS.PHASECHK.TRANS64.TRYWAIT P2, [UR13], R2 ;  /* 0x00000002ff0075a7 */ /* 0x000e24000804110d */
[----:B0-----:R-:W-:Y:S05]  /*9860*/  @!P2 BRA `(.L_x_8) ;  /* 0xfffffffc00f8a947 */ /* 0x001fea000383ffff */
[----:B------:R-:W-:Y:S05]  /*9870*/  BRA `(.L_x_16) ;  /* 0xffffffa800b47947 */ /* 0x000fea000383ffff */
.L_x_12:
[----:B------:R-:W0:Y:S02]  /*9880*/  SYNCS.PHASECHK.TRANS64.TRYWAIT P0, [UR13], R2 ;  /* 0x00000002ff0075a7 */ /* 0x000e24000800110d */
[----:B0-----:R-:W-:Y:S05]  /*9890*/  @!P0 BRA `(.L_x_12) ;  /* 0xfffffffc00f88947 */ /* 0x001fea000383ffff */
[----:B------:R-:W-:Y:S05]  /*98a0*/  BRA `(.L_x_11) ;  /* 0xffffffb8007c7947 */ /* 0x000fea000383ffff */
        .weak           $__internal_0_$__cuda_sm10x_tcgen05_guardrail_trap_col_being_dealloced_not_returned_by_alloc
        .type           $__internal_0_$__cuda_sm10x_tcgen05_guardrail_trap_col_being_dealloced_not_returned_by_alloc,@function
        .size           $__internal_0_$__cuda_sm10x_tcgen05_guardrail_trap_col_being_dealloced_not_returned_by_alloc,($__internal_1_$__cuda_sm10x_tcgen05_guardrail_trap_phase_invalid_during_alloc - $__internal_0_$__cuda_sm10x_tcgen05_guardrail_trap_col_being_dealloced_not_returned_by_alloc)
$__internal_0_$__cuda_sm10x_tcgen05_guardrail_trap_col_being_dealloced_not_returned_by_alloc:
[----:B------:R-:W-:Y:S05]  /*98b0*/  BPT.TRAP 0x1 ;  /* 0x000000040000795c */ /* 0x000fea0000300000 */
[----:B------:R-:W-:-:S04]  /*98c0*/  IMAD.MOV.U32 R3, RZ, RZ, 0x0 ;  /* 0x00000000ff037424 */ /* 0x000fc800078e00ff */
[----:B------:R-:W-:Y:S05]  /*98d0*/  RET.REL.NODEC R2 `(matmul_kernel) ;  /* 0xffffff6402c87950 */ /* 0x000fea0003c3ffff */
        .weak           $__internal_1_$__cuda_sm10x_tcgen05_guardrail_trap_phase_invalid_during_alloc
        .type           $__internal_1_$__cuda_sm10x_tcgen05_guardrail_trap_phase_invalid_during_alloc,@function
        .size           $__internal_1_$__cuda_sm10x_tcgen05_guardrail_trap_phase_invalid_during_alloc,($__internal_2_$__cuda_sm10x_tcgen05_guardrail_trap_unallocated_columns_being_dealloced - $__internal_1_$__cuda_sm10x_tcgen05_guardrail_trap_phase_invalid_during_alloc)
$__internal_1_$__cuda_sm10x_tcgen05_guardrail_trap_phase_invalid_during_alloc:
[----:B------:R-:W-:Y:S05]  /*98e0*/  BPT.TRAP 0x1 ;  /* 0x000000040000795c */ /* 0x000fea0000300000 */
[----:B------:R-:W-:-:S04]  /*98f0*/  IMAD.MOV.U32 R3, RZ, RZ, 0x0 ;  /* 0x00000000ff037424 */ /* 0x000fc800078e00ff */
[----:B------:R-:W-:Y:S05]  /*9900*/  RET.REL.NODEC R2 `(matmul_kernel) ;  /* 0xffffff6402bc7950 */ /* 0x000fea0003c3ffff */
        .weak           $__internal_2_$__cuda_sm10x_tcgen05_guardrail_trap_unallocated_columns_being_dealloced
        .type           $__internal_2_$__cuda_sm10x_tcgen05_guardrail_trap_unallocated_columns_being_dealloced,@function
        .size           $__internal_2_$__cuda_sm10x_tcgen05_guardrail_trap_unallocated_columns_being_dealloced,(.L_x_20 - $__internal_2_$__cuda_sm10x_tcgen05_guardrail_trap_unallocated_columns_being_dealloced)
$__internal_2_$__cuda_sm10x_tcgen05_guardrail_trap_unallocated_columns_being_dealloced:
[----:B------:R-:W-:Y:S05]  /*9910*/  BPT.TRAP 0x1 ;  /* 0x000000040000795c */ /* 0x000fea0000300000 */
[----:B------:R-:W-:-:S04]  /*9920*/  IMAD.MOV.U32 R3, RZ, RZ, 0x0 ;  /* 0x00000000ff037424 */ /* 0x000fc800078e00ff */
[----:B------:R-:W-:Y:S05]  /*9930*/  RET.REL.NODEC R2 `(matmul_kernel) ;  /* 0xffffff6402b07950 */ /* 0x000fea0003c3ffff */
.L_x_17:
[----:B------:R-:W-:-:S00]  /*9940*/  BRA `(.L_x_17) ;  /* 0xfffffffc00fc7947 */ /* 0x000fc0000383ffff */
[----:B------:R-:W-:-:S00]  /*9950*/  NOP ;  /* 0x0000000000007918 */ /* 0x000fc00000000000 */
        /* <DEDUP_REMOVED lines=10> */
.L_x_20:


//--------------------- .nv.shared.matmul_kernel  --------------------------
	.section	.nv.shared.matmul_kernel,"aw",@nobits
	.sectionflags	@""
	.align	16
	.zero		1024


//--------------------- .nv.shared.reserved.0     --------------------------
	.section	.nv.shared.reserved.0,"aw",@nobits
	.align	8
	.weak		__nv_reservedSMEM_offset_0_alias
	.size		__nv_reservedSMEM_offset_0_alias, 0, 64
	.other		__nv_reservedSMEM_offset_0_alias,@"STO_CUDA_RESERVED_SHARED STV_DEFAULT"
__nv_reservedSMEM_offset_0_alias:
	.zero		0
.nv.shared.reserved.0:
	.zero		64
	.weak		__nv_reservedSMEM_allocation_phase
	.type		__nv_reservedSMEM_allocation_phase,@object
	.size		__nv_reservedSMEM_allocation_phase,(.L_0 - __nv_reservedSMEM_allocation_phase)
__nv_reservedSMEM_allocation_phase:
	.zero		1
.L_0:
	.zero		7
	.weak		__nv_reservedSMEM_devtool_atexit_pc
	.type		__nv_reservedSMEM_devtool_atexit_pc,@object
	.size		__nv_reservedSMEM_devtool_atexit_pc,(__nv_reservedSMEM_allocation_mask - __nv_reservedSMEM_devtool_atexit_pc)
__nv_reservedSMEM_devtool_atexit_pc:
	.zero		8
	.weak		__nv_reservedSMEM_allocation_mask
	.type		__nv_reservedSMEM_allocation_mask,@object
	.size		__nv_reservedSMEM_allocation_mask,(.L_2 - __nv_reservedSMEM_allocation_mask)
__nv_reservedSMEM_allocation_mask:
	.zero		4
.L_2:


//--------------------- .nv.constant0.matmul_kernel --------------------------
	.section	.nv.constant0.matmul_kernel,"a",@progbits
	.sectionflags	@""
	.align	4
.nv.constant0.matmul_kernel:
	.zero		976


//--------------------- SYMBOLS --------------------------

	.type		.nv.reservedSmem.offset0,@object
	.size		.nv.reservedSmem.offset0,0x4
	.type		.nv.reservedSmem.cap,@object
	.size		.nv.reservedSmem.cap,0x4
